//
// Generated by NVIDIA NVVM Compiler
//
// Compiler Build ID: CL-36424714
// Cuda compilation tools, release 13.0, V13.0.88
// Based on NVVM 20.0.0
//

.version 9.0
.target sm_100
.address_size 64

	// .globl	default_function_kernel0
// _ZZ24default_function_kernel0E15pad_temp_shared has been demoted
// _ZZ24default_function_kernel0E13kernel_shared has been demoted
.extern .shared .align 16 .b8 shared_input[];

.visible .entry default_function_kernel0(
	.param .u64 .ptr .align 1 default_function_kernel0_param_0,
	.param .u64 .ptr .align 1 default_function_kernel0_param_1,
	.param .u64 .ptr .align 1 default_function_kernel0_param_2
)
{
	.reg .pred 	%p<94>;
	.reg .b16 	%rs<16>;
	.reg .b32 	%r<129>;
	.reg .b32 	%f<238>;
	.reg .b64 	%rd<23>;
	// demoted variable
	.shared .align 4 .b8 _ZZ24default_function_kernel0E15pad_temp_shared[1152];
	// demoted variable
	.shared .align 4 .b8 _ZZ24default_function_kernel0E13kernel_shared[2304];
	ld.param.u64 	%rd9, [default_function_kernel0_param_1];
	cvta.to.global.u64 	%rd10, %rd9;
	mov.u32 	%r1, %tid.y;
	shl.b32 	%r24, %r1, 1;
	mov.u32 	%r2, %tid.x;
	cvt.u16.u32 	%rs1, %r2;
	mul.hi.u16 	%rs2, %rs1, 21846;
	cvt.u32.u16 	%r25, %rs2;
	add.s32 	%r26, %r24, %r25;
	shr.u32 	%r27, %r26, 2;
	mov.u32 	%r28, %tid.z;
	add.s32 	%r29, %r27, %r28;
	setp.gt.u32 	%p13, %r29, 7;
	shl.b32 	%r30, %r28, 2;
	add.s32 	%r31, %r30, %r24;
	add.s32 	%r32, %r31, %r25;
	setp.gt.u32 	%p14, %r32, 31;
	mul.lo.s32 	%r34, %r2, 3;
	mad.lo.s32 	%r35, %r1, 18, %r34;
	mad.lo.s32 	%r36, %r28, 36, %r35;
	setp.gt.u32 	%p15, %r36, 287;
	setp.gt.u32 	%p16, %r35, 35;
	setp.gt.u32 	%p17, %r2, 5;
	or.pred  	%p18, %p17, %p16;
	mov.u32 	%r3, %ctaid.y;
	shl.b32 	%r38, %r3, 1;
	add.s32 	%r39, %r38, %r24;
	or.b32  	%r40, %r39, %r25;
	setp.eq.s32 	%p20, %r40, 0;
	add.s32 	%r41, %r39, %r25;
	setp.gt.u32 	%p21, %r41, 14;
	mov.u32 	%r43, %ctaid.x;
	mul.lo.s32 	%r4, %r43, 7;
	add.s32 	%r44, %r2, -3;
	setp.lt.u32 	%p22, %r2, 3;
	selp.b32 	%r45, %r2, %r44, %p22;
	mul.lo.s32 	%r46, %r45, 3;
	or.b32  	%r47, %r46, %r4;
	setp.eq.s32 	%p23, %r47, 0;
	or.pred  	%p24, %p20, %p23;
	mul.lo.s32 	%r5, %r28, 196;
	mul.wide.u16 	%r49, %rs2, 14;
	add.s32 	%r50, %r1, %r3;
	shl.b32 	%r51, %r36, 2;
	mov.u32 	%r52, _ZZ24default_function_kernel0E15pad_temp_shared;
	add.s32 	%r6, %r52, %r51;
	cvt.u16.u32 	%rs3, %r34;
	add.s16 	%rs4, %rs3, 1;
	mul.hi.u16 	%rs5, %rs4, 7282;
	cvt.u32.u16 	%r53, %rs5;
	add.s32 	%r54, %r24, %r53;
	shr.u32 	%r55, %r54, 2;
	add.s32 	%r56, %r55, %r28;
	setp.gt.u32 	%p25, %r56, 7;
	add.s32 	%r57, %r31, %r53;
	setp.gt.u32 	%p26, %r57, 31;
	setp.gt.u32 	%p27, %r36, 286;
	setp.gt.u32 	%p28, %r35, 34;
	or.pred  	%p29, %p17, %p28;
	or.b32  	%r59, %r39, %r53;
	setp.eq.s32 	%p31, %r59, 0;
	add.s32 	%r60, %r39, %r53;
	setp.gt.u32 	%p32, %r60, 14;
	mul.lo.s16 	%rs6, %rs5, 9;
	sub.s16 	%rs7, %rs4, %rs6;
	cvt.u32.u16 	%r62, %rs7;
	or.b32  	%r63, %r4, %r62;
	setp.eq.s32 	%p33, %r63, 0;
	or.pred  	%p34, %p31, %p33;
	add.s32 	%r65, %r4, %r62;
	setp.gt.u32 	%p35, %r65, 14;
	mul.wide.u16 	%r67, %rs5, 14;
	add.s16 	%rs8, %rs3, 2;
	mul.hi.u16 	%rs9, %rs8, 7282;
	cvt.u32.u16 	%r68, %rs9;
	add.s32 	%r69, %r24, %r68;
	shr.u32 	%r70, %r69, 2;
	add.s32 	%r71, %r70, %r28;
	setp.gt.u32 	%p36, %r71, 7;
	add.s32 	%r72, %r31, %r68;
	setp.gt.u32 	%p37, %r72, 31;
	setp.gt.u32 	%p38, %r36, 285;
	setp.gt.u32 	%p39, %r35, 33;
	or.pred  	%p40, %p17, %p39;
	or.b32  	%r74, %r39, %r68;
	setp.eq.s32 	%p42, %r74, 0;
	add.s32 	%r75, %r39, %r68;
	setp.gt.u32 	%p43, %r75, 14;
	mul.lo.s16 	%rs10, %rs9, 9;
	sub.s16 	%rs11, %rs8, %rs10;
	cvt.u32.u16 	%r77, %rs11;
	or.b32  	%r78, %r4, %r77;
	setp.eq.s32 	%p44, %r78, 0;
	or.pred  	%p45, %p42, %p44;
	add.s32 	%r80, %r4, %r77;
	setp.gt.u32 	%p46, %r80, 14;
	mul.wide.u16 	%r82, %rs9, 14;
	shl.b32 	%r83, %r1, 2;
	shl.b32 	%r84, %r2, 1;
	cvt.u16.u32 	%rs12, %r84;
	mul.hi.u16 	%rs13, %rs12, 21846;
	cvt.u32.u16 	%r85, %rs13;
	add.s32 	%r86, %r83, %r85;
	shr.u32 	%r87, %r86, 3;
	add.s32 	%r7, %r87, %r28;
	shl.b32 	%r88, %r28, 3;
	add.s32 	%r89, %r88, %r83;
	add.s32 	%r90, %r89, %r85;
	setp.gt.u32 	%p47, %r90, 63;
	mul.lo.s32 	%r91, %r1, 12;
	mad.lo.s32 	%r92, %r28, 24, %r91;
	add.s32 	%r93, %r92, %r84;
	setp.gt.u32 	%p48, %r93, 191;
	mul.lo.s32 	%r95, %r2, 6;
	mad.lo.s32 	%r96, %r1, 36, %r95;
	mad.lo.s32 	%r97, %r28, 72, %r96;
	setp.gt.u32 	%p49, %r97, 575;
	setp.gt.u32 	%p50, %r96, 71;
	or.pred  	%p51, %p17, %p50;
	mov.u32 	%r8, %ctaid.z;
	mul.lo.s32 	%r99, %r28, 288;
	mad.lo.s32 	%r100, %r8, 2304, %r99;
	add.s32 	%r101, %r96, %r100;
	shl.b32 	%r102, %r97, 2;
	mov.u32 	%r103, _ZZ24default_function_kernel0E13kernel_shared;
	add.s32 	%r9, %r103, %r102;
	setp.gt.u32 	%p53, %r97, 574;
	setp.gt.u32 	%p54, %r96, 70;
	or.pred  	%p55, %p17, %p54;
	setp.gt.u32 	%p57, %r97, 573;
	setp.gt.u32 	%p58, %r96, 69;
	or.pred  	%p59, %p17, %p58;
	or.b16  	%rs14, %rs12, 1;
	mul.hi.u16 	%rs15, %rs14, 21846;
	cvt.u32.u16 	%r104, %rs15;
	add.s32 	%r105, %r83, %r104;
	shr.u32 	%r106, %r105, 3;
	add.s32 	%r10, %r106, %r28;
	add.s32 	%r107, %r89, %r104;
	setp.gt.u32 	%p61, %r107, 63;
	setp.gt.u32 	%p62, %r93, 190;
	setp.gt.u32 	%p63, %r97, 572;
	setp.gt.u32 	%p64, %r96, 68;
	or.pred  	%p65, %p17, %p64;
	setp.gt.u32 	%p67, %r97, 571;
	setp.gt.u32 	%p68, %r96, 67;
	or.pred  	%p69, %p17, %p68;
	setp.gt.u32 	%p71, %r97, 570;
	setp.gt.u32 	%p72, %r96, 66;
	or.pred  	%p73, %p17, %p72;
	add.s32 	%r11, %r103, %r99;
	or.pred  	%p75, %p13, %p14;
	or.pred  	%p76, %p75, %p15;
	or.pred  	%p1, %p76, %p18;
	or.pred  	%p2, %p24, %p21;
	or.pred  	%p77, %p25, %p26;
	or.pred  	%p78, %p77, %p27;
	or.pred  	%p3, %p78, %p29;
	or.pred  	%p79, %p34, %p32;
	or.pred  	%p4, %p79, %p35;
	or.pred  	%p80, %p36, %p37;
	or.pred  	%p81, %p80, %p38;
	or.pred  	%p5, %p81, %p40;
	or.pred  	%p82, %p45, %p43;
	or.pred  	%p6, %p82, %p46;
	or.pred  	%p83, %p47, %p48;
	or.pred  	%p84, %p83, %p49;
	or.pred  	%p7, %p84, %p51;
	or.pred  	%p85, %p83, %p53;
	or.pred  	%p8, %p85, %p55;
	or.pred  	%p86, %p83, %p57;
	or.pred  	%p9, %p86, %p59;
	or.pred  	%p87, %p61, %p62;
	or.pred  	%p88, %p87, %p63;
	or.pred  	%p10, %p88, %p65;
	or.pred  	%p89, %p87, %p67;
	or.pred  	%p11, %p89, %p69;
	or.pred  	%p90, %p87, %p71;
	or.pred  	%p12, %p90, %p73;
	mad.lo.s32 	%r108, %r50, 28, %r5;
	add.s32 	%r109, %r108, %r49;
	add.s32 	%r110, %r109, %r4;
	add.s32 	%r111, %r110, %r46;
	add.s32 	%r127, %r111, -15;
	add.s32 	%r112, %r108, %r67;
	add.s32 	%r113, %r65, %r112;
	add.s32 	%r126, %r113, -15;
	add.s32 	%r114, %r108, %r82;
	add.s32 	%r115, %r80, %r114;
	add.s32 	%r125, %r115, -15;
	mul.wide.u32 	%rd11, %r101, 4;
	add.s64 	%rd12, %rd11, %rd10;
	add.s64 	%rd22, %rd12, 12;
	mov.f32 	%f234, 0f00000000;
	mov.b32 	%r128, 0;
$L__BB0_1:
	ld.param.u64 	%rd20, [default_function_kernel0_param_0];
	mul.wide.s32 	%rd13, %r127, 4;
	cvta.to.global.u64 	%rd14, %rd20;
	add.s64 	%rd3, %rd14, %rd13;
	mul.wide.s32 	%rd15, %r126, 4;
	add.s64 	%rd4, %rd14, %rd15;
	mul.wide.s32 	%rd16, %r125, 4;
	add.s64 	%rd5, %rd14, %rd16;
	bar.sync 	0;
	@%p1 bra 	$L__BB0_5;
	mov.f32 	%f235, 0f00000000;
	@%p2 bra 	$L__BB0_4;
	ld.global.nc.f32 	%f235, [%rd3];
$L__BB0_4:
	st.shared.f32 	[%r6], %f235;
$L__BB0_5:
	@%p3 bra 	$L__BB0_9;
	mov.f32 	%f236, 0f00000000;
	@%p4 bra 	$L__BB0_8;
	ld.global.nc.f32 	%f236, [%rd4];
$L__BB0_8:
	st.shared.f32 	[%r6+4], %f236;
$L__BB0_9:
	@%p5 bra 	$L__BB0_13;
	mov.f32 	%f237, 0f00000000;
	@%p6 bra 	$L__BB0_12;
	ld.global.nc.f32 	%f237, [%rd5];
$L__BB0_12:
	st.shared.f32 	[%r6+8], %f237;
$L__BB0_13:
	setp.gt.u32 	%p91, %r7, 7;
	@%p91 bra 	$L__BB0_20;
	@%p7 bra 	$L__BB0_16;
	ld.global.nc.f32 	%f13, [%rd22+-12];
	st.shared.f32 	[%r9], %f13;
$L__BB0_16:
	@%p8 bra 	$L__BB0_18;
	ld.global.nc.f32 	%f14, [%rd22+-8];
	st.shared.f32 	[%r9+4], %f14;
$L__BB0_18:
	@%p9 bra 	$L__BB0_20;
	ld.global.nc.f32 	%f15, [%rd22+-4];
	st.shared.f32 	[%r9+8], %f15;
$L__BB0_20:
	setp.gt.u32 	%p92, %r10, 7;
	@%p92 bra 	$L__BB0_27;
	@%p10 bra 	$L__BB0_23;
	ld.global.nc.f32 	%f16, [%rd22];
	st.shared.f32 	[%r9+12], %f16;
$L__BB0_23:
	@%p11 bra 	$L__BB0_25;
	ld.global.nc.f32 	%f17, [%rd22+4];
	st.shared.f32 	[%r9+16], %f17;
$L__BB0_25:
	@%p12 bra 	$L__BB0_27;
	ld.global.nc.f32 	%f18, [%rd22+8];
	st.shared.f32 	[%r9+20], %f18;
$L__BB0_27:
	bar.sync 	0;
	mad.lo.s32 	%r116, %r1, 9, %r2;
	shl.b32 	%r117, %r116, 2;
	mov.u32 	%r118, _ZZ24default_function_kernel0E15pad_temp_shared;
	add.s32 	%r119, %r118, %r117;
	ld.shared.f32 	%f19, [%r119];
	ld.shared.f32 	%f20, [%r119+36];
	ld.shared.f32 	%f21, [%r119+72];
	ld.shared.f32 	%f22, [%r119+144];
	ld.shared.f32 	%f23, [%r119+180];
	ld.shared.f32 	%f24, [%r119+216];
	ld.shared.f32 	%f25, [%r11];
	ld.shared.f32 	%f26, [%r11+12];
	ld.shared.f32 	%f27, [%r11+24];
	ld.shared.f32 	%f28, [%r11+36];
	ld.shared.f32 	%f29, [%r11+48];
	ld.shared.f32 	%f30, [%r11+60];
	fma.rn.f32 	%f31, %f19, %f25, %f234;
	fma.rn.f32 	%f32, %f20, %f26, %f31;
	fma.rn.f32 	%f33, %f21, %f27, %f32;
	fma.rn.f32 	%f34, %f22, %f28, %f33;
	fma.rn.f32 	%f35, %f23, %f29, %f34;
	fma.rn.f32 	%f36, %f24, %f30, %f35;
	ld.shared.f32 	%f37, [%r119+4];
	ld.shared.f32 	%f38, [%r119+40];
	ld.shared.f32 	%f39, [%r119+76];
	ld.shared.f32 	%f40, [%r119+148];
	ld.shared.f32 	%f41, [%r119+184];
	ld.shared.f32 	%f42, [%r119+220];
	ld.shared.f32 	%f43, [%r11+4];
	ld.shared.f32 	%f44, [%r11+16];
	ld.shared.f32 	%f45, [%r11+28];
	ld.shared.f32 	%f46, [%r11+40];
	ld.shared.f32 	%f47, [%r11+52];
	ld.shared.f32 	%f48, [%r11+64];
	fma.rn.f32 	%f49, %f37, %f43, %f36;
	fma.rn.f32 	%f50, %f38, %f44, %f49;
	fma.rn.f32 	%f51, %f39, %f45, %f50;
	fma.rn.f32 	%f52, %f40, %f46, %f51;
	fma.rn.f32 	%f53, %f41, %f47, %f52;
	fma.rn.f32 	%f54, %f42, %f48, %f53;
	ld.shared.f32 	%f55, [%r119+8];
	ld.shared.f32 	%f56, [%r119+44];
	ld.shared.f32 	%f57, [%r119+80];
	ld.shared.f32 	%f58, [%r119+152];
	ld.shared.f32 	%f59, [%r119+188];
	ld.shared.f32 	%f60, [%r119+224];
	ld.shared.f32 	%f61, [%r11+8];
	ld.shared.f32 	%f62, [%r11+20];
	ld.shared.f32 	%f63, [%r11+32];
	ld.shared.f32 	%f64, [%r11+44];
	ld.shared.f32 	%f65, [%r11+56];
	ld.shared.f32 	%f66, [%r11+68];
	fma.rn.f32 	%f67, %f55, %f61, %f54;
	fma.rn.f32 	%f68, %f56, %f62, %f67;
	fma.rn.f32 	%f69, %f57, %f63, %f68;
	fma.rn.f32 	%f70, %f58, %f64, %f69;
	fma.rn.f32 	%f71, %f59, %f65, %f70;
	fma.rn.f32 	%f72, %f60, %f66, %f71;
	ld.shared.f32 	%f73, [%r119+288];
	ld.shared.f32 	%f74, [%r119+324];
	ld.shared.f32 	%f75, [%r119+360];
	ld.shared.f32 	%f76, [%r119+432];
	ld.shared.f32 	%f77, [%r119+468];
	ld.shared.f32 	%f78, [%r119+504];
	ld.shared.f32 	%f79, [%r11+72];
	ld.shared.f32 	%f80, [%r11+84];
	ld.shared.f32 	%f81, [%r11+96];
	ld.shared.f32 	%f82, [%r11+108];
	ld.shared.f32 	%f83, [%r11+120];
	ld.shared.f32 	%f84, [%r11+132];
	fma.rn.f32 	%f85, %f73, %f79, %f72;
	fma.rn.f32 	%f86, %f74, %f80, %f85;
	fma.rn.f32 	%f87, %f75, %f81, %f86;
	fma.rn.f32 	%f88, %f76, %f82, %f87;
	fma.rn.f32 	%f89, %f77, %f83, %f88;
	fma.rn.f32 	%f90, %f78, %f84, %f89;
	ld.shared.f32 	%f91, [%r119+292];
	ld.shared.f32 	%f92, [%r119+328];
	ld.shared.f32 	%f93, [%r119+364];
	ld.shared.f32 	%f94, [%r119+436];
	ld.shared.f32 	%f95, [%r119+472];
	ld.shared.f32 	%f96, [%r119+508];
	ld.shared.f32 	%f97, [%r11+76];
	ld.shared.f32 	%f98, [%r11+88];
	ld.shared.f32 	%f99, [%r11+100];
	ld.shared.f32 	%f100, [%r11+112];
	ld.shared.f32 	%f101, [%r11+124];
	ld.shared.f32 	%f102, [%r11+136];
	fma.rn.f32 	%f103, %f91, %f97, %f90;
	fma.rn.f32 	%f104, %f92, %f98, %f103;
	fma.rn.f32 	%f105, %f93, %f99, %f104;
	fma.rn.f32 	%f106, %f94, %f100, %f105;
	fma.rn.f32 	%f107, %f95, %f101, %f106;
	fma.rn.f32 	%f108, %f96, %f102, %f107;
	ld.shared.f32 	%f109, [%r119+296];
	ld.shared.f32 	%f110, [%r119+332];
	ld.shared.f32 	%f111, [%r119+368];
	ld.shared.f32 	%f112, [%r119+440];
	ld.shared.f32 	%f113, [%r119+476];
	ld.shared.f32 	%f114, [%r119+512];
	ld.shared.f32 	%f115, [%r11+80];
	ld.shared.f32 	%f116, [%r11+92];
	ld.shared.f32 	%f117, [%r11+104];
	ld.shared.f32 	%f118, [%r11+116];
	ld.shared.f32 	%f119, [%r11+128];
	ld.shared.f32 	%f120, [%r11+140];
	fma.rn.f32 	%f121, %f109, %f115, %f108;
	fma.rn.f32 	%f122, %f110, %f116, %f121;
	fma.rn.f32 	%f123, %f111, %f117, %f122;
	fma.rn.f32 	%f124, %f112, %f118, %f123;
	fma.rn.f32 	%f125, %f113, %f119, %f124;
	fma.rn.f32 	%f126, %f114, %f120, %f125;
	ld.shared.f32 	%f127, [%r119+576];
	ld.shared.f32 	%f128, [%r119+612];
	ld.shared.f32 	%f129, [%r119+648];
	ld.shared.f32 	%f130, [%r119+720];
	ld.shared.f32 	%f131, [%r119+756];
	ld.shared.f32 	%f132, [%r119+792];
	ld.shared.f32 	%f133, [%r11+144];
	ld.shared.f32 	%f134, [%r11+156];
	ld.shared.f32 	%f135, [%r11+168];
	ld.shared.f32 	%f136, [%r11+180];
	ld.shared.f32 	%f137, [%r11+192];
	ld.shared.f32 	%f138, [%r11+204];
	fma.rn.f32 	%f139, %f127, %f133, %f126;
	fma.rn.f32 	%f140, %f128, %f134, %f139;
	fma.rn.f32 	%f141, %f129, %f135, %f140;
	fma.rn.f32 	%f142, %f130, %f136, %f141;
	fma.rn.f32 	%f143, %f131, %f137, %f142;
	fma.rn.f32 	%f144, %f132, %f138, %f143;
	ld.shared.f32 	%f145, [%r119+580];
	ld.shared.f32 	%f146, [%r119+616];
	ld.shared.f32 	%f147, [%r119+652];
	ld.shared.f32 	%f148, [%r119+724];
	ld.shared.f32 	%f149, [%r119+760];
	ld.shared.f32 	%f150, [%r119+796];
	ld.shared.f32 	%f151, [%r11+148];
	ld.shared.f32 	%f152, [%r11+160];
	ld.shared.f32 	%f153, [%r11+172];
	ld.shared.f32 	%f154, [%r11+184];
	ld.shared.f32 	%f155, [%r11+196];
	ld.shared.f32 	%f156, [%r11+208];
	fma.rn.f32 	%f157, %f145, %f151, %f144;
	fma.rn.f32 	%f158, %f146, %f152, %f157;
	fma.rn.f32 	%f159, %f147, %f153, %f158;
	fma.rn.f32 	%f160, %f148, %f154, %f159;
	fma.rn.f32 	%f161, %f149, %f155, %f160;
	fma.rn.f32 	%f162, %f150, %f156, %f161;
	ld.shared.f32 	%f163, [%r119+584];
	ld.shared.f32 	%f164, [%r119+620];
	ld.shared.f32 	%f165, [%r119+656];
	ld.shared.f32 	%f166, [%r119+728];
	ld.shared.f32 	%f167, [%r119+764];
	ld.shared.f32 	%f168, [%r119+800];
	ld.shared.f32 	%f169, [%r11+152];
	ld.shared.f32 	%f170, [%r11+164];
	ld.shared.f32 	%f171, [%r11+176];
	ld.shared.f32 	%f172, [%r11+188];
	ld.shared.f32 	%f173, [%r11+200];
	ld.shared.f32 	%f174, [%r11+212];
	fma.rn.f32 	%f175, %f163, %f169, %f162;
	fma.rn.f32 	%f176, %f164, %f170, %f175;
	fma.rn.f32 	%f177, %f165, %f171, %f176;
	fma.rn.f32 	%f178, %f166, %f172, %f177;
	fma.rn.f32 	%f179, %f167, %f173, %f178;
	fma.rn.f32 	%f180, %f168, %f174, %f179;
	ld.shared.f32 	%f181, [%r119+864];
	ld.shared.f32 	%f182, [%r119+900];
	ld.shared.f32 	%f183, [%r119+936];
	ld.shared.f32 	%f184, [%r119+1008];
	ld.shared.f32 	%f185, [%r119+1044];
	ld.shared.f32 	%f186, [%r119+1080];
	ld.shared.f32 	%f187, [%r11+216];
	ld.shared.f32 	%f188, [%r11+228];
	ld.shared.f32 	%f189, [%r11+240];
	ld.shared.f32 	%f190, [%r11+252];
	ld.shared.f32 	%f191, [%r11+264];
	ld.shared.f32 	%f192, [%r11+276];
	fma.rn.f32 	%f193, %f181, %f187, %f180;
	fma.rn.f32 	%f194, %f182, %f188, %f193;
	fma.rn.f32 	%f195, %f183, %f189, %f194;
	fma.rn.f32 	%f196, %f184, %f190, %f195;
	fma.rn.f32 	%f197, %f185, %f191, %f196;
	fma.rn.f32 	%f198, %f186, %f192, %f197;
	ld.shared.f32 	%f199, [%r119+868];
	ld.shared.f32 	%f200, [%r119+904];
	ld.shared.f32 	%f201, [%r119+940];
	ld.shared.f32 	%f202, [%r119+1012];
	ld.shared.f32 	%f203, [%r119+1048];
	ld.shared.f32 	%f204, [%r119+1084];
	ld.shared.f32 	%f205, [%r11+220];
	ld.shared.f32 	%f206, [%r11+232];
	ld.shared.f32 	%f207, [%r11+244];
	ld.shared.f32 	%f208, [%r11+256];
	ld.shared.f32 	%f209, [%r11+268];
	ld.shared.f32 	%f210, [%r11+280];
	fma.rn.f32 	%f211, %f199, %f205, %f198;
	fma.rn.f32 	%f212, %f200, %f206, %f211;
	fma.rn.f32 	%f213, %f201, %f207, %f212;
	fma.rn.f32 	%f214, %f202, %f208, %f213;
	fma.rn.f32 	%f215, %f203, %f209, %f214;
	fma.rn.f32 	%f216, %f204, %f210, %f215;
	ld.shared.f32 	%f217, [%r119+872];
	ld.shared.f32 	%f218, [%r119+908];
	ld.shared.f32 	%f219, [%r119+944];
	ld.shared.f32 	%f220, [%r119+1016];
	ld.shared.f32 	%f221, [%r119+1052];
	ld.shared.f32 	%f222, [%r119+1088];
	ld.shared.f32 	%f223, [%r11+224];
	ld.shared.f32 	%f224, [%r11+236];
	ld.shared.f32 	%f225, [%r11+248];
	ld.shared.f32 	%f226, [%r11+260];
	ld.shared.f32 	%f227, [%r11+272];
	ld.shared.f32 	%f228, [%r11+284];
	fma.rn.f32 	%f229, %f217, %f223, %f216;
	fma.rn.f32 	%f230, %f218, %f224, %f229;
	fma.rn.f32 	%f231, %f219, %f225, %f230;
	fma.rn.f32 	%f232, %f220, %f226, %f231;
	fma.rn.f32 	%f233, %f221, %f227, %f232;
	fma.rn.f32 	%f234, %f222, %f228, %f233;
	add.s32 	%r128, %r128, 1;
	add.s32 	%r127, %r127, 1568;
	add.s32 	%r126, %r126, 1568;
	add.s32 	%r125, %r125, 1568;
	add.s64 	%rd22, %rd22, 288;
	setp.ne.s32 	%p93, %r128, 4;
	@%p93 bra 	$L__BB0_1;
	ld.param.u64 	%rd21, [default_function_kernel0_param_2];
	cvta.to.global.u64 	%rd17, %rd21;
	add.s32 	%r120, %r5, %r2;
	mad.lo.s32 	%r121, %r8, 1568, %r120;
	mad.lo.s32 	%r122, %r3, 28, %r121;
	mad.lo.s32 	%r123, %r1, 14, %r122;
	add.s32 	%r124, %r123, %r4;
	mul.wide.u32 	%rd18, %r124, 4;
	add.s64 	%rd19, %rd17, %rd18;
	st.global.f32 	[%rd19], %f234;
	ret;

}
	// .globl	_Z6conv2dPfPKfS_
.visible .entry _Z6conv2dPfPKfS_(
	.param .u64 .ptr .align 1 _Z6conv2dPfPKfS__param_0,
	.param .u64 .ptr .align 1 _Z6conv2dPfPKfS__param_1,
	.param .u64 .ptr .align 1 _Z6conv2dPfPKfS__param_2
)
{
	.reg .pred 	%p<25>;
	.reg .b16 	%rs<34>;
	.reg .b32 	%r<291>;
	.reg .b32 	%f<448>;
	.reg .b64 	%rd<139>;

	ld.param.u64 	%rd4, [_Z6conv2dPfPKfS__param_0];
	ld.param.u64 	%rd2, [_Z6conv2dPfPKfS__param_1];
	ld.param.u64 	%rd3, [_Z6conv2dPfPKfS__param_2];
	cvta.to.global.u64 	%rd1, %rd4;
	mov.u32 	%r57, %ctaid.x;
	mul.hi.u32 	%r58, %r57, -1840700269;
	shr.u32 	%r1, %r58, 3;
	mul.lo.s32 	%r59, %r1, 14;
	sub.s32 	%r2, %r57, %r59;
	mov.u32 	%r3, %tid.x;
	shr.u32 	%r4, %r3, 5;
	and.b32  	%r5, %r3, 31;
	setp.gt.u32 	%p1, %r3, 767;
	@%p1 bra 	$L__BB1_7;
	mov.u32 	%r6, %ntid.x;
	add.s32 	%r60, %r3, %r6;
	max.u32 	%r61, %r60, 768;
	setp.lt.u32 	%p2, %r60, 768;
	selp.u32 	%r62, 1, 0, %p2;
	add.s32 	%r63, %r60, %r62;
	sub.s32 	%r64, %r61, %r63;
	div.u32 	%r65, %r64, %r6;
	add.s32 	%r7, %r65, %r62;
	and.b32  	%r66, %r7, 3;
	setp.eq.s32 	%p3, %r66, 3;
	mov.u32 	%r283, %r3;
	@%p3 bra 	$L__BB1_4;
	add.s32 	%r68, %r7, 1;
	and.b32  	%r8, %r68, 3;
	mov.b32 	%r282, 0;
	mov.u32 	%r283, %r3;
$L__BB1_3:
	.pragma "nounroll";
	shl.b32 	%r69, %r283, 2;
	mov.u32 	%r70, shared_input;
	add.s32 	%r71, %r70, %r69;
	mov.b32 	%r72, 0;
	st.shared.u32 	[%r71], %r72;
	add.s32 	%r283, %r283, %r6;
	add.s32 	%r282, %r282, 1;
	setp.ne.s32 	%p4, %r282, %r8;
	@%p4 bra 	$L__BB1_3;
$L__BB1_4:
	setp.lt.u32 	%p5, %r7, 3;
	@%p5 bra 	$L__BB1_7;
	mov.u32 	%r74, shared_input;
	shl.b32 	%r77, %r6, 2;
$L__BB1_6:
	shl.b32 	%r73, %r283, 2;
	add.s32 	%r75, %r74, %r73;
	mov.b32 	%r76, 0;
	st.shared.u32 	[%r75], %r76;
	add.s32 	%r78, %r75, %r77;
	st.shared.u32 	[%r78], %r76;
	add.s32 	%r79, %r78, %r77;
	st.shared.u32 	[%r79], %r76;
	add.s32 	%r80, %r79, %r77;
	st.shared.u32 	[%r80], %r76;
	add.s32 	%r283, %r77, %r283;
	setp.lt.u32 	%p6, %r283, 768;
	@%p6 bra 	$L__BB1_6;
$L__BB1_7:
	shl.b32 	%r16, %r1, 4;
	setp.ne.s32 	%p7, %r2, 0;
	max.u32 	%r17, %r2, 1;
	add.s32 	%r18, %r17, -1;
	min.u32 	%r19, %r2, 12;
	add.s32 	%r20, %r19, 2;
	bar.sync 	0;
	@%p7 bra 	$L__BB1_18;
	setp.gt.u32 	%p16, %r3, 511;
	@%p16 bra 	$L__BB1_28;
	sub.s32 	%r154, %r20, %r18;
	mul.lo.s32 	%r21, %r154, 14;
	mul.lo.s32 	%r22, %r18, 14;
	mul.lo.s32 	%r155, %r19, 14;
	sub.s32 	%r156, %r155, %r5;
	mad.lo.s32 	%r157, %r17, -14, %r156;
	add.s32 	%r23, %r157, 41;
	and.b32  	%r24, %r23, 96;
	cvt.u16.u32 	%rs10, %r5;
	mul.lo.s16 	%rs11, %rs10, 37;
	shr.u16 	%rs12, %rs11, 9;
	mul.lo.s16 	%rs13, %rs12, 14;
	sub.s16 	%rs14, %rs10, %rs13;
	shl.b16 	%rs15, %rs12, 4;
	or.b16  	%rs16, %rs15, %rs14;
	add.s16 	%rs17, %rs16, 16;
	cvt.u32.u16 	%r158, %rs17;
	and.b32  	%r25, %r158, 255;
	or.b32  	%r26, %r5, 32;
	cvt.u16.u32 	%rs18, %r26;
	mul.lo.s16 	%rs19, %rs18, 37;
	shr.u16 	%rs20, %rs19, 9;
	mul.lo.s16 	%rs21, %rs20, 14;
	sub.s16 	%rs22, %rs18, %rs21;
	shl.b16 	%rs23, %rs20, 4;
	or.b16  	%rs24, %rs23, %rs22;
	add.s16 	%rs25, %rs24, 16;
	cvt.u32.u16 	%r159, %rs25;
	and.b32  	%r27, %r159, 255;
	or.b32  	%r28, %r5, 64;
	cvt.u16.u32 	%rs26, %r28;
	mul.lo.s16 	%rs27, %rs26, 147;
	shr.u16 	%rs28, %rs27, 11;
	mul.lo.s16 	%rs29, %rs28, 14;
	sub.s16 	%rs30, %rs26, %rs29;
	shl.b16 	%rs31, %rs28, 4;
	or.b16  	%rs32, %rs31, %rs30;
	add.s16 	%rs33, %rs32, 16;
	cvt.u32.u16 	%r160, %rs33;
	and.b32  	%r29, %r160, 255;
	mov.u32 	%r288, %r4;
$L__BB1_10:
	mov.u32 	%r48, %r288;
	setp.ge.u32 	%p17, %r5, %r21;
	@%p17 bra 	$L__BB1_17;
	setp.eq.s32 	%p18, %r24, 96;
	add.s32 	%r161, %r16, %r48;
	mad.lo.s32 	%r49, %r161, 196, %r22;
	mul.lo.s32 	%r50, %r48, 48;
	mov.u32 	%r289, %r5;
	@%p18 bra 	$L__BB1_15;
	setp.eq.s32 	%p19, %r24, 0;
	add.s32 	%r51, %r49, %r5;
	mul.wide.u32 	%rd19, %r51, 4;
	add.s64 	%rd20, %rd1, %rd19;
	ld.global.nc.f32 	%f9, [%rd20];
	add.s32 	%r162, %r50, %r25;
	shl.b32 	%r163, %r162, 2;
	mov.u32 	%r164, shared_input;
	add.s32 	%r165, %r164, %r163;
	st.shared.f32 	[%r165+4], %f9;
	mov.u32 	%r289, %r26;
	@%p19 bra 	$L__BB1_15;
	setp.eq.s32 	%p20, %r24, 32;
	add.s32 	%r166, %r51, 32;
	mul.wide.u32 	%rd21, %r166, 4;
	add.s64 	%rd22, %rd1, %rd21;
	ld.global.nc.f32 	%f10, [%rd22];
	add.s32 	%r167, %r50, %r27;
	shl.b32 	%r168, %r167, 2;
	add.s32 	%r170, %r164, %r168;
	st.shared.f32 	[%r170+4], %f10;
	mov.u32 	%r289, %r28;
	@%p20 bra 	$L__BB1_15;
	or.b32  	%r289, %r5, 96;
	add.s32 	%r171, %r51, 64;
	mul.wide.u32 	%rd23, %r171, 4;
	add.s64 	%rd24, %rd1, %rd23;
	ld.global.nc.f32 	%f11, [%rd24];
	add.s32 	%r172, %r50, %r29;
	shl.b32 	%r173, %r172, 2;
	add.s32 	%r175, %r164, %r173;
	st.shared.f32 	[%r175+4], %f11;
$L__BB1_15:
	setp.lt.u32 	%p21, %r23, 96;
	@%p21 bra 	$L__BB1_17;
$L__BB1_16:
	shr.u32 	%r176, %r289, 1;
	mul.hi.u32 	%r177, %r176, -1840700269;
	shr.u32 	%r178, %r177, 2;
	mul.lo.s32 	%r179, %r178, 14;
	sub.s32 	%r180, %r289, %r179;
	add.s32 	%r181, %r49, %r289;
	mul.wide.u32 	%rd25, %r181, 4;
	add.s64 	%rd26, %rd1, %rd25;
	ld.global.nc.f32 	%f12, [%rd26];
	shl.b32 	%r182, %r178, 4;
	add.s32 	%r183, %r50, %r180;
	add.s32 	%r184, %r182, %r183;
	shl.b32 	%r185, %r184, 2;
	mov.u32 	%r186, shared_input;
	add.s32 	%r187, %r185, %r186;
	st.shared.f32 	[%r187+68], %f12;
	add.s32 	%r188, %r289, 32;
	shr.u32 	%r189, %r188, 1;
	mul.hi.u32 	%r190, %r189, -1840700269;
	shr.u32 	%r191, %r190, 2;
	mul.lo.s32 	%r192, %r191, 14;
	sub.s32 	%r193, %r188, %r192;
	add.s32 	%r194, %r181, 32;
	mul.wide.u32 	%rd27, %r194, 4;
	add.s64 	%rd28, %rd1, %rd27;
	ld.global.nc.f32 	%f13, [%rd28];
	shl.b32 	%r195, %r191, 4;
	add.s32 	%r196, %r50, %r193;
	add.s32 	%r197, %r195, %r196;
	shl.b32 	%r198, %r197, 2;
	add.s32 	%r199, %r198, %r186;
	st.shared.f32 	[%r199+68], %f13;
	add.s32 	%r200, %r289, 64;
	shr.u32 	%r201, %r200, 1;
	mul.hi.u32 	%r202, %r201, -1840700269;
	shr.u32 	%r203, %r202, 2;
	mul.lo.s32 	%r204, %r203, 14;
	sub.s32 	%r205, %r200, %r204;
	add.s32 	%r206, %r181, 64;
	mul.wide.u32 	%rd29, %r206, 4;
	add.s64 	%rd30, %rd1, %rd29;
	ld.global.nc.f32 	%f14, [%rd30];
	shl.b32 	%r207, %r203, 4;
	add.s32 	%r208, %r50, %r205;
	add.s32 	%r209, %r207, %r208;
	shl.b32 	%r210, %r209, 2;
	add.s32 	%r211, %r210, %r186;
	st.shared.f32 	[%r211+68], %f14;
	add.s32 	%r212, %r289, 96;
	shr.u32 	%r213, %r212, 1;
	mul.hi.u32 	%r214, %r213, -1840700269;
	shr.u32 	%r215, %r214, 2;
	mul.lo.s32 	%r216, %r215, 14;
	sub.s32 	%r217, %r212, %r216;
	add.s32 	%r218, %r181, 96;
	mul.wide.u32 	%rd31, %r218, 4;
	add.s64 	%rd32, %rd1, %rd31;
	ld.global.nc.f32 	%f15, [%rd32];
	shl.b32 	%r219, %r215, 4;
	add.s32 	%r220, %r50, %r217;
	add.s32 	%r221, %r219, %r220;
	shl.b32 	%r222, %r221, 2;
	add.s32 	%r223, %r222, %r186;
	st.shared.f32 	[%r223+68], %f15;
	add.s32 	%r289, %r289, 128;
	setp.lt.u32 	%p22, %r289, %r21;
	@%p22 bra 	$L__BB1_16;
$L__BB1_17:
	add.s32 	%r288, %r48, 14;
	setp.lt.u32 	%p23, %r48, 2;
	@%p23 bra 	$L__BB1_10;
	bra.uni 	$L__BB1_28;
$L__BB1_18:
	setp.gt.u32 	%p8, %r3, 511;
	@%p8 bra 	$L__BB1_28;
	sub.s32 	%r81, %r20, %r18;
	mul.lo.s32 	%r30, %r81, 14;
	mul.lo.s32 	%r31, %r18, 14;
	mul.lo.s32 	%r82, %r19, 14;
	sub.s32 	%r83, %r82, %r5;
	mad.lo.s32 	%r84, %r17, -14, %r83;
	add.s32 	%r32, %r84, 41;
	and.b32  	%r33, %r32, 96;
	cvt.u16.u32 	%rs1, %r5;
	mul.lo.s16 	%rs2, %rs1, 37;
	shr.u16 	%rs3, %rs2, 8;
	cvt.u32.u16 	%r85, %rs3;
	and.b32  	%r86, %r85, 6;
	add.s32 	%r34, %r5, %r86;
	or.b32  	%r35, %r5, 32;
	cvt.u16.u32 	%rs4, %r35;
	mul.lo.s16 	%rs5, %rs4, 37;
	shr.u16 	%rs6, %rs5, 8;
	cvt.u32.u16 	%r87, %rs6;
	and.b32  	%r88, %r87, 14;
	add.s32 	%r36, %r35, %r88;
	or.b32  	%r37, %r5, 64;
	cvt.u16.u32 	%rs7, %r37;
	mul.lo.s16 	%rs8, %rs7, 147;
	shr.u16 	%rs9, %rs8, 10;
	cvt.u32.u16 	%r89, %rs9;
	and.b32  	%r90, %r89, 14;
	add.s32 	%r38, %r37, %r90;
	mov.u32 	%r285, %r4;
$L__BB1_20:
	mov.u32 	%r39, %r285;
	setp.ge.u32 	%p9, %r5, %r30;
	@%p9 bra 	$L__BB1_27;
	setp.eq.s32 	%p10, %r33, 96;
	add.s32 	%r91, %r16, %r39;
	mad.lo.s32 	%r40, %r91, 196, %r31;
	mul.lo.s32 	%r41, %r39, 48;
	mov.u32 	%r286, %r5;
	@%p10 bra 	$L__BB1_25;
	setp.eq.s32 	%p11, %r33, 0;
	add.s32 	%r42, %r40, %r5;
	mul.wide.u32 	%rd5, %r42, 4;
	add.s64 	%rd6, %rd1, %rd5;
	ld.global.nc.f32 	%f2, [%rd6];
	add.s32 	%r92, %r41, %r34;
	shl.b32 	%r93, %r92, 2;
	mov.u32 	%r94, shared_input;
	add.s32 	%r95, %r94, %r93;
	st.shared.f32 	[%r95+4], %f2;
	mov.u32 	%r286, %r35;
	@%p11 bra 	$L__BB1_25;
	setp.eq.s32 	%p12, %r33, 32;
	add.s32 	%r96, %r42, 32;
	mul.wide.u32 	%rd7, %r96, 4;
	add.s64 	%rd8, %rd1, %rd7;
	ld.global.nc.f32 	%f3, [%rd8];
	add.s32 	%r97, %r41, %r36;
	shl.b32 	%r98, %r97, 2;
	add.s32 	%r100, %r94, %r98;
	st.shared.f32 	[%r100+4], %f3;
	mov.u32 	%r286, %r37;
	@%p12 bra 	$L__BB1_25;
	or.b32  	%r286, %r5, 96;
	add.s32 	%r101, %r42, 64;
	mul.wide.u32 	%rd9, %r101, 4;
	add.s64 	%rd10, %rd1, %rd9;
	ld.global.nc.f32 	%f4, [%rd10];
	add.s32 	%r102, %r41, %r38;
	shl.b32 	%r103, %r102, 2;
	add.s32 	%r105, %r94, %r103;
	st.shared.f32 	[%r105+4], %f4;
$L__BB1_25:
	setp.lt.u32 	%p13, %r32, 96;
	@%p13 bra 	$L__BB1_27;
$L__BB1_26:
	shr.u32 	%r106, %r286, 1;
	mul.hi.u32 	%r107, %r106, -1840700269;
	shr.u32 	%r108, %r107, 2;
	mul.lo.s32 	%r109, %r108, 14;
	sub.s32 	%r110, %r286, %r109;
	add.s32 	%r111, %r40, %r286;
	mul.wide.u32 	%rd11, %r111, 4;
	add.s64 	%rd12, %rd1, %rd11;
	ld.global.nc.f32 	%f5, [%rd12];
	shl.b32 	%r112, %r108, 4;
	add.s32 	%r113, %r41, %r110;
	add.s32 	%r114, %r113, %r112;
	shl.b32 	%r115, %r114, 2;
	mov.u32 	%r116, shared_input;
	add.s32 	%r117, %r116, %r115;
	st.shared.f32 	[%r117+4], %f5;
	add.s32 	%r118, %r286, 32;
	shr.u32 	%r119, %r118, 1;
	mul.hi.u32 	%r120, %r119, -1840700269;
	shr.u32 	%r121, %r120, 2;
	mul.lo.s32 	%r122, %r121, 14;
	sub.s32 	%r123, %r118, %r122;
	add.s32 	%r124, %r111, 32;
	mul.wide.u32 	%rd13, %r124, 4;
	add.s64 	%rd14, %rd1, %rd13;
	ld.global.nc.f32 	%f6, [%rd14];
	shl.b32 	%r125, %r121, 4;
	add.s32 	%r126, %r41, %r123;
	add.s32 	%r127, %r126, %r125;
	shl.b32 	%r128, %r127, 2;
	add.s32 	%r129, %r116, %r128;
	st.shared.f32 	[%r129+4], %f6;
	add.s32 	%r130, %r286, 64;
	shr.u32 	%r131, %r130, 1;
	mul.hi.u32 	%r132, %r131, -1840700269;
	shr.u32 	%r133, %r132, 2;
	mul.lo.s32 	%r134, %r133, 14;
	sub.s32 	%r135, %r130, %r134;
	add.s32 	%r136, %r111, 64;
	mul.wide.u32 	%rd15, %r136, 4;
	add.s64 	%rd16, %rd1, %rd15;
	ld.global.nc.f32 	%f7, [%rd16];
	shl.b32 	%r137, %r133, 4;
	add.s32 	%r138, %r41, %r135;
	add.s32 	%r139, %r138, %r137;
	shl.b32 	%r140, %r139, 2;
	add.s32 	%r141, %r116, %r140;
	st.shared.f32 	[%r141+4], %f7;
	add.s32 	%r142, %r286, 96;
	shr.u32 	%r143, %r142, 1;
	mul.hi.u32 	%r144, %r143, -1840700269;
	shr.u32 	%r145, %r144, 2;
	mul.lo.s32 	%r146, %r145, 14;
	sub.s32 	%r147, %r142, %r146;
	add.s32 	%r148, %r111, 96;
	mul.wide.u32 	%rd17, %r148, 4;
	add.s64 	%rd18, %rd1, %rd17;
	ld.global.nc.f32 	%f8, [%rd18];
	shl.b32 	%r149, %r145, 4;
	add.s32 	%r150, %r41, %r147;
	add.s32 	%r151, %r150, %r149;
	shl.b32 	%r152, %r151, 2;
	add.s32 	%r153, %r116, %r152;
	st.shared.f32 	[%r153+4], %f8;
	add.s32 	%r286, %r286, 128;
	setp.lt.u32 	%p14, %r286, %r30;
	@%p14 bra 	$L__BB1_26;
$L__BB1_27:
	add.s32 	%r285, %r39, 14;
	setp.lt.u32 	%p15, %r39, 2;
	@%p15 bra 	$L__BB1_20;
$L__BB1_28:
	cvta.to.global.u64 	%rd33, %rd2;
	bar.sync 	0;
	mul.lo.s32 	%r224, %r1, 4608;
	or.b32  	%r225, %r224, %r5;
	mul.wide.u32 	%rd34, %r225, 4;
	add.s64 	%rd35, %rd33, %rd34;
	ld.global.nc.f32 	%f16, [%rd35];
	ld.global.nc.f32 	%f17, [%rd35+128];
	ld.global.nc.f32 	%f18, [%rd35+256];
	ld.global.nc.f32 	%f19, [%rd35+384];
	ld.global.nc.f32 	%f20, [%rd35+512];
	ld.global.nc.f32 	%f21, [%rd35+640];
	ld.global.nc.f32 	%f22, [%rd35+768];
	ld.global.nc.f32 	%f23, [%rd35+896];
	ld.global.nc.f32 	%f24, [%rd35+1024];
	shl.b32 	%r226, %r4, 2;
	mov.u32 	%r227, shared_input;
	add.s32 	%r228, %r227, %r226;
	ld.shared.f32 	%f25, [%r228];
	fma.rn.f32 	%f26, %f25, %f16, 0f00000000;
	ld.shared.f32 	%f27, [%r228+4];
	fma.rn.f32 	%f28, %f27, %f17, %f26;
	ld.shared.f32 	%f29, [%r228+8];
	fma.rn.f32 	%f30, %f29, %f18, %f28;
	ld.shared.f32 	%f31, [%r228+64];
	fma.rn.f32 	%f32, %f31, %f19, %f30;
	ld.shared.f32 	%f33, [%r228+68];
	fma.rn.f32 	%f34, %f33, %f20, %f32;
	ld.shared.f32 	%f35, [%r228+72];
	fma.rn.f32 	%f36, %f35, %f21, %f34;
	ld.shared.f32 	%f37, [%r228+128];
	fma.rn.f32 	%f38, %f37, %f22, %f36;
	ld.shared.f32 	%f39, [%r228+132];
	fma.rn.f32 	%f40, %f39, %f23, %f38;
	ld.shared.f32 	%f41, [%r228+136];
	fma.rn.f32 	%f42, %f41, %f24, %f40;
	ld.global.nc.f32 	%f43, [%rd35+1152];
	ld.global.nc.f32 	%f44, [%rd35+1280];
	ld.global.nc.f32 	%f45, [%rd35+1408];
	ld.global.nc.f32 	%f46, [%rd35+1536];
	ld.global.nc.f32 	%f47, [%rd35+1664];
	ld.global.nc.f32 	%f48, [%rd35+1792];
	ld.global.nc.f32 	%f49, [%rd35+1920];
	add.s32 	%r229, %r225, 512;
	mul.wide.u32 	%rd36, %r229, 4;
	add.s64 	%rd37, %rd33, %rd36;
	ld.global.nc.f32 	%f50, [%rd37];
	add.s32 	%r230, %r225, 544;
	mul.wide.u32 	%rd38, %r230, 4;
	add.s64 	%rd39, %rd33, %rd38;
	ld.global.nc.f32 	%f51, [%rd39];
	ld.shared.f32 	%f52, [%r228+192];
	fma.rn.f32 	%f53, %f52, %f43, %f42;
	ld.shared.f32 	%f54, [%r228+196];
	fma.rn.f32 	%f55, %f54, %f44, %f53;
	ld.shared.f32 	%f56, [%r228+200];
	fma.rn.f32 	%f57, %f56, %f45, %f55;
	ld.shared.f32 	%f58, [%r228+256];
	fma.rn.f32 	%f59, %f58, %f46, %f57;
	ld.shared.f32 	%f60, [%r228+260];
	fma.rn.f32 	%f61, %f60, %f47, %f59;
	ld.shared.f32 	%f62, [%r228+264];
	fma.rn.f32 	%f63, %f62, %f48, %f61;
	ld.shared.f32 	%f64, [%r228+320];
	fma.rn.f32 	%f65, %f64, %f49, %f63;
	ld.shared.f32 	%f66, [%r228+324];
	fma.rn.f32 	%f67, %f66, %f50, %f65;
	ld.shared.f32 	%f68, [%r228+328];
	fma.rn.f32 	%f69, %f68, %f51, %f67;
	add.s32 	%r231, %r225, 576;
	mul.wide.u32 	%rd40, %r231, 4;
	add.s64 	%rd41, %rd33, %rd40;
	ld.global.nc.f32 	%f70, [%rd41];
	ld.global.nc.f32 	%f71, [%rd41+128];
	ld.global.nc.f32 	%f72, [%rd41+256];
	ld.global.nc.f32 	%f73, [%rd41+384];
	ld.global.nc.f32 	%f74, [%rd41+512];
	ld.global.nc.f32 	%f75, [%rd41+640];
	ld.global.nc.f32 	%f76, [%rd41+768];
	ld.global.nc.f32 	%f77, [%rd41+896];
	ld.global.nc.f32 	%f78, [%rd41+1024];
	ld.shared.f32 	%f79, [%r228+384];
	fma.rn.f32 	%f80, %f79, %f70, %f69;
	ld.shared.f32 	%f81, [%r228+388];
	fma.rn.f32 	%f82, %f81, %f71, %f80;
	ld.shared.f32 	%f83, [%r228+392];
	fma.rn.f32 	%f84, %f83, %f72, %f82;
	ld.shared.f32 	%f85, [%r228+448];
	fma.rn.f32 	%f86, %f85, %f73, %f84;
	ld.shared.f32 	%f87, [%r228+452];
	fma.rn.f32 	%f88, %f87, %f74, %f86;
	ld.shared.f32 	%f89, [%r228+456];
	fma.rn.f32 	%f90, %f89, %f75, %f88;
	ld.shared.f32 	%f91, [%r228+512];
	fma.rn.f32 	%f92, %f91, %f76, %f90;
	ld.shared.f32 	%f93, [%r228+516];
	fma.rn.f32 	%f94, %f93, %f77, %f92;
	ld.shared.f32 	%f95, [%r228+520];
	fma.rn.f32 	%f96, %f95, %f78, %f94;
	add.s32 	%r232, %r225, 864;
	mul.wide.u32 	%rd42, %r232, 4;
	add.s64 	%rd43, %rd33, %rd42;
	ld.global.nc.f32 	%f97, [%rd43];
	ld.global.nc.f32 	%f98, [%rd43+128];
	ld.global.nc.f32 	%f99, [%rd43+256];
	ld.global.nc.f32 	%f100, [%rd43+384];
	ld.global.nc.f32 	%f101, [%rd43+512];
	add.s32 	%r233, %r225, 1024;
	mul.wide.u32 	%rd44, %r233, 4;
	add.s64 	%rd45, %rd33, %rd44;
	ld.global.nc.f32 	%f102, [%rd45];
	add.s32 	%r234, %r225, 1056;
	mul.wide.u32 	%rd46, %r234, 4;
	add.s64 	%rd47, %rd33, %rd46;
	ld.global.nc.f32 	%f103, [%rd47];
	add.s32 	%r235, %r225, 1088;
	mul.wide.u32 	%rd48, %r235, 4;
	add.s64 	%rd49, %rd33, %rd48;
	ld.global.nc.f32 	%f104, [%rd49];
	add.s32 	%r236, %r225, 1120;
	mul.wide.u32 	%rd50, %r236, 4;
	add.s64 	%rd51, %rd33, %rd50;
	ld.global.nc.f32 	%f105, [%rd51];
	ld.shared.f32 	%f106, [%r228+576];
	fma.rn.f32 	%f107, %f106, %f97, %f96;
	ld.shared.f32 	%f108, [%r228+580];
	fma.rn.f32 	%f109, %f108, %f98, %f107;
	ld.shared.f32 	%f110, [%r228+584];
	fma.rn.f32 	%f111, %f110, %f99, %f109;
	ld.shared.f32 	%f112, [%r228+640];
	fma.rn.f32 	%f113, %f112, %f100, %f111;
	ld.shared.f32 	%f114, [%r228+644];
	fma.rn.f32 	%f115, %f114, %f101, %f113;
	ld.shared.f32 	%f116, [%r228+648];
	fma.rn.f32 	%f117, %f116, %f102, %f115;
	ld.shared.f32 	%f118, [%r228+704];
	fma.rn.f32 	%f119, %f118, %f103, %f117;
	ld.shared.f32 	%f120, [%r228+708];
	fma.rn.f32 	%f121, %f120, %f104, %f119;
	ld.shared.f32 	%f122, [%r228+712];
	fma.rn.f32 	%f123, %f122, %f105, %f121;
	add.s32 	%r237, %r225, 1152;
	mul.wide.u32 	%rd52, %r237, 4;
	add.s64 	%rd53, %rd33, %rd52;
	ld.global.nc.f32 	%f124, [%rd53];
	ld.global.nc.f32 	%f125, [%rd53+128];
	ld.global.nc.f32 	%f126, [%rd53+256];
	ld.global.nc.f32 	%f127, [%rd53+384];
	ld.global.nc.f32 	%f128, [%rd53+512];
	ld.global.nc.f32 	%f129, [%rd53+640];
	ld.global.nc.f32 	%f130, [%rd53+768];
	ld.global.nc.f32 	%f131, [%rd53+896];
	ld.global.nc.f32 	%f132, [%rd53+1024];
	ld.shared.f32 	%f133, [%r228+768];
	fma.rn.f32 	%f134, %f133, %f124, %f123;
	ld.shared.f32 	%f135, [%r228+772];
	fma.rn.f32 	%f136, %f135, %f125, %f134;
	ld.shared.f32 	%f137, [%r228+776];
	fma.rn.f32 	%f138, %f137, %f126, %f136;
	ld.shared.f32 	%f139, [%r228+832];
	fma.rn.f32 	%f140, %f139, %f127, %f138;
	ld.shared.f32 	%f141, [%r228+836];
	fma.rn.f32 	%f142, %f141, %f128, %f140;
	ld.shared.f32 	%f143, [%r228+840];
	fma.rn.f32 	%f144, %f143, %f129, %f142;
	ld.shared.f32 	%f145, [%r228+896];
	fma.rn.f32 	%f146, %f145, %f130, %f144;
	ld.shared.f32 	%f147, [%r228+900];
	fma.rn.f32 	%f148, %f147, %f131, %f146;
	ld.shared.f32 	%f149, [%r228+904];
	fma.rn.f32 	%f150, %f149, %f132, %f148;
	add.s32 	%r238, %r225, 1440;
	mul.wide.u32 	%rd54, %r238, 4;
	add.s64 	%rd55, %rd33, %rd54;
	ld.global.nc.f32 	%f151, [%rd55];
	ld.global.nc.f32 	%f152, [%rd55+128];
	ld.global.nc.f32 	%f153, [%rd55+256];
	add.s32 	%r239, %r225, 1536;
	mul.wide.u32 	%rd56, %r239, 4;
	add.s64 	%rd57, %rd33, %rd56;
	ld.global.nc.f32 	%f154, [%rd57];
	add.s32 	%r240, %r225, 1568;
	mul.wide.u32 	%rd58, %r240, 4;
	add.s64 	%rd59, %rd33, %rd58;
	ld.global.nc.f32 	%f155, [%rd59];
	add.s32 	%r241, %r225, 1600;
	mul.wide.u32 	%rd60, %r241, 4;
	add.s64 	%rd61, %rd33, %rd60;
	ld.global.nc.f32 	%f156, [%rd61];
	add.s32 	%r242, %r225, 1632;
	mul.wide.u32 	%rd62, %r242, 4;
	add.s64 	%rd63, %rd33, %rd62;
	ld.global.nc.f32 	%f157, [%rd63];
	add.s32 	%r243, %r225, 1664;
	mul.wide.u32 	%rd64, %r243, 4;
	add.s64 	%rd65, %rd33, %rd64;
	ld.global.nc.f32 	%f158, [%rd65];
	add.s32 	%r244, %r225, 1696;
	mul.wide.u32 	%rd66, %r244, 4;
	add.s64 	%rd67, %rd33, %rd66;
	ld.global.nc.f32 	%f159, [%rd67];
	ld.shared.f32 	%f160, [%r228+960];
	fma.rn.f32 	%f161, %f160, %f151, %f150;
	ld.shared.f32 	%f162, [%r228+964];
	fma.rn.f32 	%f163, %f162, %f152, %f161;
	ld.shared.f32 	%f164, [%r228+968];
	fma.rn.f32 	%f165, %f164, %f153, %f163;
	ld.shared.f32 	%f166, [%r228+1024];
	fma.rn.f32 	%f167, %f166, %f154, %f165;
	ld.shared.f32 	%f168, [%r228+1028];
	fma.rn.f32 	%f169, %f168, %f155, %f167;
	ld.shared.f32 	%f170, [%r228+1032];
	fma.rn.f32 	%f171, %f170, %f156, %f169;
	ld.shared.f32 	%f172, [%r228+1088];
	fma.rn.f32 	%f173, %f172, %f157, %f171;
	ld.shared.f32 	%f174, [%r228+1092];
	fma.rn.f32 	%f175, %f174, %f158, %f173;
	ld.shared.f32 	%f176, [%r228+1096];
	fma.rn.f32 	%f177, %f176, %f159, %f175;
	add.s32 	%r245, %r225, 1728;
	mul.wide.u32 	%rd68, %r245, 4;
	add.s64 	%rd69, %rd33, %rd68;
	ld.global.nc.f32 	%f178, [%rd69];
	ld.global.nc.f32 	%f179, [%rd69+128];
	ld.global.nc.f32 	%f180, [%rd69+256];
	ld.global.nc.f32 	%f181, [%rd69+384];
	ld.global.nc.f32 	%f182, [%rd69+512];
	ld.global.nc.f32 	%f183, [%rd69+640];
	ld.global.nc.f32 	%f184, [%rd69+768];
	ld.global.nc.f32 	%f185, [%rd69+896];
	ld.global.nc.f32 	%f186, [%rd69+1024];
	ld.shared.f32 	%f187, [%r228+1152];
	fma.rn.f32 	%f188, %f187, %f178, %f177;
	ld.shared.f32 	%f189, [%r228+1156];
	fma.rn.f32 	%f190, %f189, %f179, %f188;
	ld.shared.f32 	%f191, [%r228+1160];
	fma.rn.f32 	%f192, %f191, %f180, %f190;
	ld.shared.f32 	%f193, [%r228+1216];
	fma.rn.f32 	%f194, %f193, %f181, %f192;
	ld.shared.f32 	%f195, [%r228+1220];
	fma.rn.f32 	%f196, %f195, %f182, %f194;
	ld.shared.f32 	%f197, [%r228+1224];
	fma.rn.f32 	%f198, %f197, %f183, %f196;
	ld.shared.f32 	%f199, [%r228+1280];
	fma.rn.f32 	%f200, %f199, %f184, %f198;
	ld.shared.f32 	%f201, [%r228+1284];
	fma.rn.f32 	%f202, %f201, %f185, %f200;
	ld.shared.f32 	%f203, [%r228+1288];
	fma.rn.f32 	%f204, %f203, %f186, %f202;
	add.s32 	%r246, %r225, 2016;
	mul.wide.u32 	%rd70, %r246, 4;
	add.s64 	%rd71, %rd33, %rd70;
	ld.global.nc.f32 	%f205, [%rd71];
	add.s32 	%r247, %r225, 2048;
	mul.wide.u32 	%rd72, %r247, 4;
	add.s64 	%rd73, %rd33, %rd72;
	ld.global.nc.f32 	%f206, [%rd73];
	add.s32 	%r248, %r225, 2080;
	mul.wide.u32 	%rd74, %r248, 4;
	add.s64 	%rd75, %rd33, %rd74;
	ld.global.nc.f32 	%f207, [%rd75];
	add.s32 	%r249, %r225, 2112;
	mul.wide.u32 	%rd76, %r249, 4;
	add.s64 	%rd77, %rd33, %rd76;
	ld.global.nc.f32 	%f208, [%rd77];
	add.s32 	%r250, %r225, 2144;
	mul.wide.u32 	%rd78, %r250, 4;
	add.s64 	%rd79, %rd33, %rd78;
	ld.global.nc.f32 	%f209, [%rd79];
	add.s32 	%r251, %r225, 2176;
	mul.wide.u32 	%rd80, %r251, 4;
	add.s64 	%rd81, %rd33, %rd80;
	ld.global.nc.f32 	%f210, [%rd81];
	add.s32 	%r252, %r225, 2208;
	mul.wide.u32 	%rd82, %r252, 4;
	add.s64 	%rd83, %rd33, %rd82;
	ld.global.nc.f32 	%f211, [%rd83];
	add.s32 	%r253, %r225, 2240;
	mul.wide.u32 	%rd84, %r253, 4;
	add.s64 	%rd85, %rd33, %rd84;
	ld.global.nc.f32 	%f212, [%rd85];
	add.s32 	%r254, %r225, 2272;
	mul.wide.u32 	%rd86, %r254, 4;
	add.s64 	%rd87, %rd33, %rd86;
	ld.global.nc.f32 	%f213, [%rd87];
	ld.shared.f32 	%f214, [%r228+1344];
	fma.rn.f32 	%f215, %f214, %f205, %f204;
	ld.shared.f32 	%f216, [%r228+1348];
	fma.rn.f32 	%f217, %f216, %f206, %f215;
	ld.shared.f32 	%f218, [%r228+1352];
	fma.rn.f32 	%f219, %f218, %f207, %f217;
	ld.shared.f32 	%f220, [%r228+1408];
	fma.rn.f32 	%f221, %f220, %f208, %f219;
	ld.shared.f32 	%f222, [%r228+1412];
	fma.rn.f32 	%f223, %f222, %f209, %f221;
	ld.shared.f32 	%f224, [%r228+1416];
	fma.rn.f32 	%f225, %f224, %f210, %f223;
	ld.shared.f32 	%f226, [%r228+1472];
	fma.rn.f32 	%f227, %f226, %f211, %f225;
	ld.shared.f32 	%f228, [%r228+1476];
	fma.rn.f32 	%f229, %f228, %f212, %f227;
	ld.shared.f32 	%f230, [%r228+1480];
	fma.rn.f32 	%f231, %f230, %f213, %f229;
	add.s32 	%r255, %r225, 2304;
	mul.wide.u32 	%rd88, %r255, 4;
	add.s64 	%rd89, %rd33, %rd88;
	ld.global.nc.f32 	%f232, [%rd89];
	ld.global.nc.f32 	%f233, [%rd89+128];
	ld.global.nc.f32 	%f234, [%rd89+256];
	ld.global.nc.f32 	%f235, [%rd89+384];
	ld.global.nc.f32 	%f236, [%rd89+512];
	ld.global.nc.f32 	%f237, [%rd89+640];
	ld.global.nc.f32 	%f238, [%rd89+768];
	ld.global.nc.f32 	%f239, [%rd89+896];
	add.s32 	%r256, %r225, 2560;
	mul.wide.u32 	%rd90, %r256, 4;
	add.s64 	%rd91, %rd33, %rd90;
	ld.global.nc.f32 	%f240, [%rd91];
	ld.shared.f32 	%f241, [%r228+1536];
	fma.rn.f32 	%f242, %f241, %f232, %f231;
	ld.shared.f32 	%f243, [%r228+1540];
	fma.rn.f32 	%f244, %f243, %f233, %f242;
	ld.shared.f32 	%f245, [%r228+1544];
	fma.rn.f32 	%f246, %f245, %f234, %f244;
	ld.shared.f32 	%f247, [%r228+1600];
	fma.rn.f32 	%f248, %f247, %f235, %f246;
	ld.shared.f32 	%f249, [%r228+1604];
	fma.rn.f32 	%f250, %f249, %f236, %f248;
	ld.shared.f32 	%f251, [%r228+1608];
	fma.rn.f32 	%f252, %f251, %f237, %f250;
	ld.shared.f32 	%f253, [%r228+1664];
	fma.rn.f32 	%f254, %f253, %f238, %f252;
	ld.shared.f32 	%f255, [%r228+1668];
	fma.rn.f32 	%f256, %f255, %f239, %f254;
	ld.shared.f32 	%f257, [%r228+1672];
	fma.rn.f32 	%f258, %f257, %f240, %f256;
	add.s32 	%r257, %r225, 2592;
	mul.wide.u32 	%rd92, %r257, 4;
	add.s64 	%rd93, %rd33, %rd92;
	ld.global.nc.f32 	%f259, [%rd93];
	ld.global.nc.f32 	%f260, [%rd93+128];
	ld.global.nc.f32 	%f261, [%rd93+256];
	ld.global.nc.f32 	%f262, [%rd93+384];
	ld.global.nc.f32 	%f263, [%rd93+512];
	ld.global.nc.f32 	%f264, [%rd93+640];
	ld.global.nc.f32 	%f265, [%rd93+768];
	ld.global.nc.f32 	%f266, [%rd93+896];
	ld.global.nc.f32 	%f267, [%rd93+1024];
	ld.shared.f32 	%f268, [%r228+1728];
	fma.rn.f32 	%f269, %f268, %f259, %f258;
	ld.shared.f32 	%f270, [%r228+1732];
	fma.rn.f32 	%f271, %f270, %f260, %f269;
	ld.shared.f32 	%f272, [%r228+1736];
	fma.rn.f32 	%f273, %f272, %f261, %f271;
	ld.shared.f32 	%f274, [%r228+1792];
	fma.rn.f32 	%f275, %f274, %f262, %f273;
	ld.shared.f32 	%f276, [%r228+1796];
	fma.rn.f32 	%f277, %f276, %f263, %f275;
	ld.shared.f32 	%f278, [%r228+1800];
	fma.rn.f32 	%f279, %f278, %f264, %f277;
	ld.shared.f32 	%f280, [%r228+1856];
	fma.rn.f32 	%f281, %f280, %f265, %f279;
	ld.shared.f32 	%f282, [%r228+1860];
	fma.rn.f32 	%f283, %f282, %f266, %f281;
	ld.shared.f32 	%f284, [%r228+1864];
	fma.rn.f32 	%f285, %f284, %f267, %f283;
	add.s32 	%r258, %r225, 2880;
	mul.wide.u32 	%rd94, %r258, 4;
	add.s64 	%rd95, %rd33, %rd94;
	ld.global.nc.f32 	%f286, [%rd95];
	ld.global.nc.f32 	%f287, [%rd95+128];
	ld.global.nc.f32 	%f288, [%rd95+256];
	ld.global.nc.f32 	%f289, [%rd95+384];
	ld.global.nc.f32 	%f290, [%rd95+512];
	ld.global.nc.f32 	%f291, [%rd95+640];
	add.s32 	%r259, %r225, 3072;
	mul.wide.u32 	%rd96, %r259, 4;
	add.s64 	%rd97, %rd33, %rd96;
	ld.global.nc.f32 	%f292, [%rd97];
	add.s32 	%r260, %r225, 3104;
	mul.wide.u32 	%rd98, %r260, 4;
	add.s64 	%rd99, %rd33, %rd98;
	ld.global.nc.f32 	%f293, [%rd99];
	add.s32 	%r261, %r225, 3136;
	mul.wide.u32 	%rd100, %r261, 4;
	add.s64 	%rd101, %rd33, %rd100;
	ld.global.nc.f32 	%f294, [%rd101];
	ld.shared.f32 	%f295, [%r228+1920];
	fma.rn.f32 	%f296, %f295, %f286, %f285;
	ld.shared.f32 	%f297, [%r228+1924];
	fma.rn.f32 	%f298, %f297, %f287, %f296;
	ld.shared.f32 	%f299, [%r228+1928];
	fma.rn.f32 	%f300, %f299, %f288, %f298;
	ld.shared.f32 	%f301, [%r228+1984];
	fma.rn.f32 	%f302, %f301, %f289, %f300;
	ld.shared.f32 	%f303, [%r228+1988];
	fma.rn.f32 	%f304, %f303, %f290, %f302;
	ld.shared.f32 	%f305, [%r228+1992];
	fma.rn.f32 	%f306, %f305, %f291, %f304;
	ld.shared.f32 	%f307, [%r228+2048];
	fma.rn.f32 	%f308, %f307, %f292, %f306;
	ld.shared.f32 	%f309, [%r228+2052];
	fma.rn.f32 	%f310, %f309, %f293, %f308;
	ld.shared.f32 	%f311, [%r228+2056];
	fma.rn.f32 	%f312, %f311, %f294, %f310;
	add.s32 	%r262, %r225, 3168;
	mul.wide.u32 	%rd102, %r262, 4;
	add.s64 	%rd103, %rd33, %rd102;
	ld.global.nc.f32 	%f313, [%rd103];
	ld.global.nc.f32 	%f314, [%rd103+128];
	ld.global.nc.f32 	%f315, [%rd103+256];
	ld.global.nc.f32 	%f316, [%rd103+384];
	ld.global.nc.f32 	%f317, [%rd103+512];
	ld.global.nc.f32 	%f318, [%rd103+640];
	ld.global.nc.f32 	%f319, [%rd103+768];
	ld.global.nc.f32 	%f320, [%rd103+896];
	ld.global.nc.f32 	%f321, [%rd103+1024];
	ld.shared.f32 	%f322, [%r228+2112];
	fma.rn.f32 	%f323, %f322, %f313, %f312;
	ld.shared.f32 	%f324, [%r228+2116];
	fma.rn.f32 	%f325, %f324, %f314, %f323;
	ld.shared.f32 	%f326, [%r228+2120];
	fma.rn.f32 	%f327, %f326, %f315, %f325;
	ld.shared.f32 	%f328, [%r228+2176];
	fma.rn.f32 	%f329, %f328, %f316, %f327;
	ld.shared.f32 	%f330, [%r228+2180];
	fma.rn.f32 	%f331, %f330, %f317, %f329;
	ld.shared.f32 	%f332, [%r228+2184];
	fma.rn.f32 	%f333, %f332, %f318, %f331;
	ld.shared.f32 	%f334, [%r228+2240];
	fma.rn.f32 	%f335, %f334, %f319, %f333;
	ld.shared.f32 	%f336, [%r228+2244];
	fma.rn.f32 	%f337, %f336, %f320, %f335;
	ld.shared.f32 	%f338, [%r228+2248];
	fma.rn.f32 	%f339, %f338, %f321, %f337;
	add.s32 	%r263, %r225, 3456;
	mul.wide.u32 	%rd104, %r263, 4;
	add.s64 	%rd105, %rd33, %rd104;
	ld.global.nc.f32 	%f340, [%rd105];
	ld.global.nc.f32 	%f341, [%rd105+128];
	ld.global.nc.f32 	%f342, [%rd105+256];
	ld.global.nc.f32 	%f343, [%rd105+384];
	add.s32 	%r264, %r225, 3584;
	mul.wide.u32 	%rd106, %r264, 4;
	add.s64 	%rd107, %rd33, %rd106;
	ld.global.nc.f32 	%f344, [%rd107];
	add.s32 	%r265, %r225, 3616;
	mul.wide.u32 	%rd108, %r265, 4;
	add.s64 	%rd109, %rd33, %rd108;
	ld.global.nc.f32 	%f345, [%rd109];
	add.s32 	%r266, %r225, 3648;
	mul.wide.u32 	%rd110, %r266, 4;
	add.s64 	%rd111, %rd33, %rd110;
	ld.global.nc.f32 	%f346, [%rd111];
	add.s32 	%r267, %r225, 3680;
	mul.wide.u32 	%rd112, %r267, 4;
	add.s64 	%rd113, %rd33, %rd112;
	ld.global.nc.f32 	%f347, [%rd113];
	add.s32 	%r268, %r225, 3712;
	mul.wide.u32 	%rd114, %r268, 4;
	add.s64 	%rd115, %rd33, %rd114;
	ld.global.nc.f32 	%f348, [%rd115];
	ld.shared.f32 	%f349, [%r228+2304];
	fma.rn.f32 	%f350, %f349, %f340, %f339;
	ld.shared.f32 	%f351, [%r228+2308];
	fma.rn.f32 	%f352, %f351, %f341, %f350;
	ld.shared.f32 	%f353, [%r228+2312];
	fma.rn.f32 	%f354, %f353, %f342, %f352;
	ld.shared.f32 	%f355, [%r228+2368];
	fma.rn.f32 	%f356, %f355, %f343, %f354;
	ld.shared.f32 	%f357, [%r228+2372];
	fma.rn.f32 	%f358, %f357, %f344, %f356;
	ld.shared.f32 	%f359, [%r228+2376];
	fma.rn.f32 	%f360, %f359, %f345, %f358;
	ld.shared.f32 	%f361, [%r228+2432];
	fma.rn.f32 	%f362, %f361, %f346, %f360;
	ld.shared.f32 	%f363, [%r228+2436];
	fma.rn.f32 	%f364, %f363, %f347, %f362;
	ld.shared.f32 	%f365, [%r228+2440];
	fma.rn.f32 	%f366, %f365, %f348, %f364;
	add.s32 	%r269, %r225, 3744;
	mul.wide.u32 	%rd116, %r269, 4;
	add.s64 	%rd117, %rd33, %rd116;
	ld.global.nc.f32 	%f367, [%rd117];
	ld.global.nc.f32 	%f368, [%rd117+128];
	ld.global.nc.f32 	%f369, [%rd117+256];
	ld.global.nc.f32 	%f370, [%rd117+384];
	ld.global.nc.f32 	%f371, [%rd117+512];
	ld.global.nc.f32 	%f372, [%rd117+640];
	ld.global.nc.f32 	%f373, [%rd117+768];
	ld.global.nc.f32 	%f374, [%rd117+896];
	ld.global.nc.f32 	%f375, [%rd117+1024];
	ld.shared.f32 	%f376, [%r228+2496];
	fma.rn.f32 	%f377, %f376, %f367, %f366;
	ld.shared.f32 	%f378, [%r228+2500];
	fma.rn.f32 	%f379, %f378, %f368, %f377;
	ld.shared.f32 	%f380, [%r228+2504];
	fma.rn.f32 	%f381, %f380, %f369, %f379;
	ld.shared.f32 	%f382, [%r228+2560];
	fma.rn.f32 	%f383, %f382, %f370, %f381;
	ld.shared.f32 	%f384, [%r228+2564];
	fma.rn.f32 	%f385, %f384, %f371, %f383;
	ld.shared.f32 	%f386, [%r228+2568];
	fma.rn.f32 	%f387, %f386, %f372, %f385;
	ld.shared.f32 	%f388, [%r228+2624];
	fma.rn.f32 	%f389, %f388, %f373, %f387;
	ld.shared.f32 	%f390, [%r228+2628];
	fma.rn.f32 	%f391, %f390, %f374, %f389;
	ld.shared.f32 	%f392, [%r228+2632];
	fma.rn.f32 	%f393, %f392, %f375, %f391;
	add.s32 	%r270, %r225, 4032;
	mul.wide.u32 	%rd118, %r270, 4;
	add.s64 	%rd119, %rd33, %rd118;
	ld.global.nc.f32 	%f394, [%rd119];
	ld.global.nc.f32 	%f395, [%rd119+128];
	add.s32 	%r271, %r225, 4096;
	mul.wide.u32 	%rd120, %r271, 4;
	add.s64 	%rd121, %rd33, %rd120;
	ld.global.nc.f32 	%f396, [%rd121];
	add.s32 	%r272, %r225, 4128;
	mul.wide.u32 	%rd122, %r272, 4;
	add.s64 	%rd123, %rd33, %rd122;
	ld.global.nc.f32 	%f397, [%rd123];
	add.s32 	%r273, %r225, 4160;
	mul.wide.u32 	%rd124, %r273, 4;
	add.s64 	%rd125, %rd33, %rd124;
	ld.global.nc.f32 	%f398, [%rd125];
	add.s32 	%r274, %r225, 4192;
	mul.wide.u32 	%rd126, %r274, 4;
	add.s64 	%rd127, %rd33, %rd126;
	ld.global.nc.f32 	%f399, [%rd127];
	add.s32 	%r275, %r225, 4224;
	mul.wide.u32 	%rd128, %r275, 4;
	add.s64 	%rd129, %rd33, %rd128;
	ld.global.nc.f32 	%f400, [%rd129];
	add.s32 	%r276, %r225, 4256;
	mul.wide.u32 	%rd130, %r276, 4;
	add.s64 	%rd131, %rd33, %rd130;
	ld.global.nc.f32 	%f401, [%rd131];
	add.s32 	%r277, %r225, 4288;
	mul.wide.u32 	%rd132, %r277, 4;
	add.s64 	%rd133, %rd33, %rd132;
	ld.global.nc.f32 	%f402, [%rd133];
	ld.shared.f32 	%f403, [%r228+2688];
	fma.rn.f32 	%f404, %f403, %f394, %f393;
	ld.shared.f32 	%f405, [%r228+2692];
	fma.rn.f32 	%f406, %f405, %f395, %f404;
	ld.shared.f32 	%f407, [%r228+2696];
	fma.rn.f32 	%f408, %f407, %f396, %f406;
	ld.shared.f32 	%f409, [%r228+2752];
	fma.rn.f32 	%f410, %f409, %f397, %f408;
	ld.shared.f32 	%f411, [%r228+2756];
	fma.rn.f32 	%f412, %f411, %f398, %f410;
	ld.shared.f32 	%f413, [%r228+2760];
	fma.rn.f32 	%f414, %f413, %f399, %f412;
	ld.shared.f32 	%f415, [%r228+2816];
	fma.rn.f32 	%f416, %f415, %f400, %f414;
	ld.shared.f32 	%f417, [%r228+2820];
	fma.rn.f32 	%f418, %f417, %f401, %f416;
	ld.shared.f32 	%f419, [%r228+2824];
	fma.rn.f32 	%f420, %f419, %f402, %f418;
	add.s32 	%r278, %r225, 4320;
	mul.wide.u32 	%rd134, %r278, 4;
	add.s64 	%rd135, %rd33, %rd134;
	ld.global.nc.f32 	%f421, [%rd135];
	ld.global.nc.f32 	%f422, [%rd135+128];
	ld.global.nc.f32 	%f423, [%rd135+256];
	ld.global.nc.f32 	%f424, [%rd135+384];
	ld.global.nc.f32 	%f425, [%rd135+512];
	ld.global.nc.f32 	%f426, [%rd135+640];
	ld.global.nc.f32 	%f427, [%rd135+768];
	ld.global.nc.f32 	%f428, [%rd135+896];
	ld.global.nc.f32 	%f429, [%rd135+1024];
	ld.shared.f32 	%f430, [%r228+2880];
	fma.rn.f32 	%f431, %f430, %f421, %f420;
	ld.shared.f32 	%f432, [%r228+2884];
	fma.rn.f32 	%f433, %f432, %f422, %f431;
	ld.shared.f32 	%f434, [%r228+2888];
	fma.rn.f32 	%f435, %f434, %f423, %f433;
	ld.shared.f32 	%f436, [%r228+2944];
	fma.rn.f32 	%f437, %f436, %f424, %f435;
	ld.shared.f32 	%f438, [%r228+2948];
	fma.rn.f32 	%f439, %f438, %f425, %f437;
	ld.shared.f32 	%f440, [%r228+2952];
	fma.rn.f32 	%f441, %f440, %f426, %f439;
	ld.shared.f32 	%f442, [%r228+3008];
	fma.rn.f32 	%f443, %f442, %f427, %f441;
	ld.shared.f32 	%f444, [%r228+3012];
	fma.rn.f32 	%f445, %f444, %f428, %f443;
	ld.shared.f32 	%f446, [%r228+3016];
	fma.rn.f32 	%f1, %f446, %f429, %f445;
	setp.gt.u32 	%p24, %r3, 447;
	@%p24 bra 	$L__BB1_30;
	mad.lo.s32 	%r279, %r2, 14, %r4;
	mad.lo.s32 	%r280, %r5, 196, %r279;
	cvta.to.global.u64 	%rd136, %rd3;
	mul.wide.u32 	%rd137, %r280, 4;
	add.s64 	%rd138, %rd136, %rd137;
	atom.global.add.f32 	%f447, [%rd138], %f1;
$L__BB1_30:
	ret;

}


// ===== COMPILED SASS (sm_100) =====

	.target	sm_100

	.elftype	@"ET_EXEC"


//--------------------- .note.nv.tkinfo           --------------------------
	.section	.note.nv.tkinfo,"",@"SHT_NOTE"
	.sectionflags	@"SHF_NOTE_NV_TKINFO"
	.tkinfo
        /*0018*/ 	.word	0x00000002
        /*0030*/ 	.string	""
        /*0030*/ 	.string	"ptxas"
        /*0030*/ 	.string	"Cuda compilation tools, release 13.0, V13.0.88"
        /*0030*/ 	.string	"Build cuda_13.0.r13.0/compiler.36424714_0"
        /*0030*/ 	.string	"-arch sm_100 -m 64 "



//--------------------- .note.nv.cuinfo           --------------------------
	.section	.note.nv.cuinfo,"",@"SHT_NOTE"
	.sectionflags	@"SHF_NOTE_NV_CUINFO"
        /*0018*/ 	.short	0x0002
        /*001a*/ 	.short	0x0064
        /*001c*/ 	.short	0x0082
	.zero		2


//--------------------- .nv.info                  --------------------------
	.section	.nv.info,"",@"SHT_CUDA_INFO"
	.align	4


	//----- nvinfo : EIATTR_REGCOUNT
	.align		4
        /*0000*/ 	.byte	0x04, 0x2f
        /*0002*/ 	.short	(.L_1 - .L_0)
	.align		4
.L_0:
        /*0004*/ 	.word	index@(default_function_kernel0)
        /*0008*/ 	.word	0x0000002a


	//----- nvinfo : EIATTR_FRAME_SIZE
	.align		4
.L_1:
        /*000c*/ 	.byte	0x04, 0x11
        /*000e*/ 	.short	(.L_3 - .L_2)
	.align		4
.L_2:
        /*0010*/ 	.word	index@(default_function_kernel0)
        /*0014*/ 	.word	0x00000000


	//----- nvinfo : EIATTR_REGCOUNT
	.align		4
.L_3:
        /*0018*/ 	.byte	0x04, 0x2f
        /*001a*/ 	.short	(.L_5 - .L_4)
	.align		4
.L_4:
        /*001c*/ 	.word	index@(_Z6conv2dPfPKfS_)
        /*0020*/ 	.word	0x00000020


	//----- nvinfo : EIATTR_FRAME_SIZE
	.align		4
.L_5:
        /*0024*/ 	.byte	0x04, 0x11
        /*0026*/ 	.short	(.L_7 - .L_6)
	.align		4
.L_6:
        /*0028*/ 	.word	index@(_Z6conv2dPfPKfS_)
        /*002c*/ 	.word	0x00000000


	//----- nvinfo : EIATTR_MIN_STACK_SIZE
	.align		4
.L_7:
        /*0030*/ 	.byte	0x04, 0x12
        /*0032*/ 	.short	(.L_9 - .L_8)
	.align		4
.L_8:
        /*0034*/ 	.word	index@(_Z6conv2dPfPKfS_)
        /*0038*/ 	.word	0x00000000


	//----- nvinfo : EIATTR_MIN_STACK_SIZE
	.align		4
.L_9:
        /*003c*/ 	.byte	0x04, 0x12
        /*003e*/ 	.short	(.L_11 - .L_10)
	.align		4
.L_10:
        /*0040*/ 	.word	index@(default_function_kernel0)
        /*0044*/ 	.word	0x00000000
.L_11:


//--------------------- .nv.compat                --------------------------
	.section	.nv.compat,"",@"SHT_CUDA_COMPAT_INFO"
	.align	4
        /*0000*/ 	.byte	0x02, 0x09, 0x00, 0x00, 0x02, 0x02, 0x01, 0x00, 0x02, 0x05, 0x05, 0x00, 0x03, 0x07, 0x01, 0x01
        /*0010*/ 	.byte	0x02, 0x03, 0x00, 0x00, 0x02, 0x06, 0x01, 0x00, 0x04, 0x0b, 0x08, 0x00, 0x09, 0x00, 0x00, 0x00
        /*0020*/ 	.byte	0x00, 0x00, 0x00, 0x00


//--------------------- .nv.info._Z6conv2dPfPKfS_ --------------------------
	.section	.nv.info._Z6conv2dPfPKfS_,"",@"SHT_CUDA_INFO"
	.sectionflags	@""
	.align	4


	//----- nvinfo : EIATTR_CUDA_API_VERSION
	.align		4
        /*0000*/ 	.byte	0x04, 0x37
        /*0002*/ 	.short	(.L_13 - .L_12)
.L_12:
        /*0004*/ 	.word	0x00000082


	//----- nvinfo : EIATTR_KPARAM_INFO
	.align		4
.L_13:
        /*0008*/ 	.byte	0x04, 0x17
        /*000a*/ 	.short	(.L_15 - .L_14)
.L_14:
        /*000c*/ 	.word	0x00000000
        /*0010*/ 	.short	0x0002
        /*0012*/ 	.short	0x0010
        /*0014*/ 	.byte	0x00, 0xf5, 0x21, 0x00


	//----- nvinfo : EIATTR_KPARAM_INFO
	.align		4
.L_15:
        /*0018*/ 	.byte	0x04, 0x17
        /*001a*/ 	.short	(.L_17 - .L_16)
.L_16:
        /*001c*/ 	.word	0x00000000
        /*0020*/ 	.short	0x0001
        /*0022*/ 	.short	0x0008
        /*0024*/ 	.byte	0x00, 0xf5, 0x21, 0x00


	//----- nvinfo : EIATTR_KPARAM_INFO
	.align		4
.L_17:
        /*0028*/ 	.byte	0x04, 0x17
        /*002a*/ 	.short	(.L_19 - .L_18)
.L_18:
        /*002c*/ 	.word	0x00000000
        /*0030*/ 	.short	0x0000
        /*0032*/ 	.short	0x0000
        /*0034*/ 	.byte	0x00, 0xf5, 0x21, 0x00


	//----- nvinfo : EIATTR_SPARSE_MMA_MASK
	.align		4
.L_19:
        /*0038*/ 	.byte	0x03, 0x50
        /*003a*/ 	.short	0x0000


	//----- nvinfo : EIATTR_MAXREG_COUNT
	.align		4
        /*003c*/ 	.byte	0x03, 0x1b
        /*003e*/ 	.short	0x00ff


	//----- nvinfo : EIATTR_NUM_BARRIERS
	.align		4
        /*0040*/ 	.byte	0x02, 0x4c
        /*0042*/ 	.byte	0x01
	.zero		1


	//----- nvinfo : EIATTR_MERCURY_ISA_VERSION
	.align		4
        /*0044*/ 	.byte	0x03, 0x5f
        /*0046*/ 	.short	0x0101


	//----- nvinfo : EIATTR_VRC_CTA_INIT_COUNT
	.align		4
        /*0048*/ 	.byte	0x02, 0x4a
	.zero		1
	.zero		1


	//----- nvinfo : EIATTR_EXIT_INSTR_OFFSETS
	.align		4
        /*004c*/ 	.byte	0x04, 0x1c
        /*004e*/ 	.short	(.L_21 - .L_20)


	//   ....[0]....
.L_20:
        /*0050*/ 	.word	0x00003830


	//   ....[1]....
        /*0054*/ 	.word	0x00003900


	//----- nvinfo : EIATTR_CRS_STACK_SIZE
	.align		4
.L_21:
        /*0058*/ 	.byte	0x04, 0x1e
        /*005a*/ 	.short	(.L_23 - .L_22)
.L_22:
        /*005c*/ 	.word	0x00000000


	//----- nvinfo : EIATTR_CBANK_PARAM_SIZE
	.align		4
.L_23:
        /*0060*/ 	.byte	0x03, 0x19
        /*0062*/ 	.short	0x0018


	//----- nvinfo : EIATTR_PARAM_CBANK
	.align		4
        /*0064*/ 	.byte	0x04, 0x0a
        /*0066*/ 	.short	(.L_25 - .L_24)
	.align		4
.L_24:
        /*0068*/ 	.word	index@(.nv.constant0._Z6conv2dPfPKfS_)
        /*006c*/ 	.short	0x0380
        /*006e*/ 	.short	0x0018


	//----- nvinfo : EIATTR_SW_WAR
	.align		4
.L_25:
        /*0070*/ 	.byte	0x04, 0x36
        /*0072*/ 	.short	(.L_27 - .L_26)
.L_26:
        /*0074*/ 	.word	0x00000008
.L_27:


//--------------------- .nv.info.default_function_kernel0 --------------------------
	.section	.nv.info.default_function_kernel0,"",@"SHT_CUDA_INFO"
	.sectionflags	@""
	.align	4


	//----- nvinfo : EIATTR_CUDA_API_VERSION
	.align		4
        /*0000*/ 	.byte	0x04, 0x37
        /*0002*/ 	.short	(.L_29 - .L_28)
.L_28:
        /*0004*/ 	.word	0x00000082


	//----- nvinfo : EIATTR_KPARAM_INFO
	.align		4
.L_29:
        /*0008*/ 	.byte	0x04, 0x17
        /*000a*/ 	.short	(.L_31 - .L_30)
.L_30:
        /*000c*/ 	.word	0x00000000
        /*0010*/ 	.short	0x0002
        /*0012*/ 	.short	0x0010
        /*0014*/ 	.byte	0x00, 0xf5, 0x21, 0x00


	//----- nvinfo : EIATTR_KPARAM_INFO
	.align		4
.L_31:
        /*0018*/ 	.byte	0x04, 0x17
        /*001a*/ 	.short	(.L_33 - .L_32)
.L_32:
        /*001c*/ 	.word	0x00000000
        /*0020*/ 	.short	0x0001
        /*0022*/ 	.short	0x0008
        /*0024*/ 	.byte	0x00, 0xf5, 0x21, 0x00


	//----- nvinfo : EIATTR_KPARAM_INFO
	.align		4
.L_33:
        /*0028*/ 	.byte	0x04, 0x17
        /*002a*/ 	.short	(.L_35 - .L_34)
.L_34:
        /*002c*/ 	.word	0x00000000
        /*0030*/ 	.short	0x0000
        /*0032*/ 	.short	0x0000
        /*0034*/ 	.byte	0x00, 0xf5, 0x21, 0x00


	//----- nvinfo : EIATTR_SPARSE_MMA_MASK
	.align		4
.L_35:
        /*0038*/ 	.byte	0x03, 0x50
        /*003a*/ 	.short	0x0000


	//----- nvinfo : EIATTR_MAXREG_COUNT
	.align		4
        /*003c*/ 	.byte	0x03, 0x1b
        /*003e*/ 	.short	0x00ff


	//----- nvinfo : EIATTR_NUM_BARRIERS
	.align		4
        /*0040*/ 	.byte	0x02, 0x4c
        /*0042*/ 	.byte	0x01
	.zero		1


	//----- nvinfo : EIATTR_MERCURY_ISA_VERSION
	.align		4
        /*0044*/ 	.byte	0x03, 0x5f
        /*0046*/ 	.short	0x0101


	//----- nvinfo : EIATTR_VRC_CTA_INIT_COUNT
	.align		4
        /*0048*/ 	.byte	0x02, 0x4a
	.zero		1
	.zero		1


	//----- nvinfo : EIATTR_EXIT_INSTR_OFFSETS
	.align		4
        /*004c*/ 	.byte	0x04, 0x1c
        /*004e*/ 	.short	(.L_37 - .L_36)


	//   ....[0]....
.L_36:
        /*0050*/ 	.word	0x000019f0


	//----- nvinfo : EIATTR_CRS_STACK_SIZE
	.align		4
.L_37:
        /*0054*/ 	.byte	0x04, 0x1e
        /*0056*/ 	.short	(.L_39 - .L_38)
.L_38:
        /*0058*/ 	.word	0x00000000


	//----- nvinfo : EIATTR_CBANK_PARAM_SIZE
	.align		4
.L_39:
        /*005c*/ 	.byte	0x03, 0x19
        /*005e*/ 	.short	0x0018


	//----- nvinfo : EIATTR_PARAM_CBANK
	.align		4
        /*0060*/ 	.byte	0x04, 0x0a
        /*0062*/ 	.short	(.L_41 - .L_40)
	.align		4
.L_40:
        /*0064*/ 	.word	index@(.nv.constant0.default_function_kernel0)
        /*0068*/ 	.short	0x0380
        /*006a*/ 	.short	0x0018


	//----- nvinfo : EIATTR_SW_WAR
	.align		4
.L_41:
        /*006c*/ 	.byte	0x04, 0x36
        /*006e*/ 	.short	(.L_43 - .L_42)
.L_42:
        /*0070*/ 	.word	0x00000008
.L_43:


//--------------------- .nv.callgraph             --------------------------
	.section	.nv.callgraph,"",@"SHT_CUDA_CALLGRAPH"
	.align	4
	.sectionentsize	8
	.align		4
        /*0000*/ 	.word	0x00000000
	.align		4
        /*0004*/ 	.word	0xffffffff
	.align		4
        /*0008*/ 	.word	0x00000000
	.align		4
        /*000c*/ 	.word	0xfffffffe
	.align		4
        /*0010*/ 	.word	0x00000000
	.align		4
        /*0014*/ 	.word	0xfffffffd
	.align		4
        /*0018*/ 	.word	0x00000000
	.align		4
        /*001c*/ 	.word	0xfffffffc


//--------------------- .text._Z6conv2dPfPKfS_    --------------------------
	.section	.text._Z6conv2dPfPKfS_,"ax",@progbits
	.align	128
        .global         _Z6conv2dPfPKfS_
        .type           _Z6conv2dPfPKfS_,@function
        .size           _Z6conv2dPfPKfS_,(.L_x_42 - _Z6conv2dPfPKfS_)
        .other          _Z6conv2dPfPKfS_,@"STO_CUDA_ENTRY STV_DEFAULT"
_Z6conv2dPfPKfS_:
.text._Z6conv2dPfPKfS_:
[----:B------:R-:W-:Y:S01]  /*0000*/  LDC R1, c[0x0][0x37c] ;  /* 0x0000df00ff017b82 */ /* 0x000fe20000000800 */
[----:B------:R-:W0:Y:S01]  /*0010*/  S2R R11, SR_TID.X ;  /* 0x00000000000b7919 */ /* 0x000e220000002100 */
[----:B------:R-:W-:Y:S01]  /*0020*/  BSSY.RECONVERGENT B0, `(.L_x_0) ;  /* 0x0000045000007945 */ /* 0x000fe20003800200 */
[----:B------:R-:W1:Y:S01]  /*0030*/  S2R R3, SR_CTAID.X ;  /* 0x0000000000037919 */ /* 0x000e620000002500 */
[----:B0-----:R-:W-:Y:S02]  /*0040*/  ISETP.GT.U32.AND P0, PT, R11, 0x2ff, PT ;  /* 0x000002ff0b00780c */ /* 0x001fe40003f04070 */
[----:B------:R-:W-:Y:S01]  /*0050*/  SHF.R.U32.HI R0, RZ, 0x5, R11 ;  /* 0x00000005ff007819 */ /* 0x000fe2000001160b */
[----:B-1----:R-:W-:Y:S01]  /*0060*/  IMAD.HI.U32 R4, R3, -0x6db6db6d, RZ ;  /* 0x9249249303047827 */ /* 0x002fe200078e00ff */
[----:B------:R-:W-:-:S04]  /*0070*/  LOP3.LUT R2, R11, 0x1f, RZ, 0xc0, !PT ;  /* 0x0000001f0b027812 */ /* 0x000fc800078ec0ff */
[----:B------:R-:W-:-:S05]  /*0080*/  SHF.R.U32.HI R4, RZ, 0x3, R4 ;  /* 0x00000003ff047819 */ /* 0x000fca0000011604 */
[----:B------:R-:W-:Y:S01]  /*0090*/  IMAD R3, R4, -0xe, R3 ;  /* 0xfffffff204037824 */ /* 0x000fe200078e0203 */
[----:B------:R-:W-:Y:S06]  /*00a0*/  @P0 BRA `(.L_x_1) ;  /* 0x0000000000f00947 */ /* 0x000fec0003800000 */
[----:B------:R-:W0:Y:S01]  /*00b0*/  LDC R6, c[0x0][0x360] ;  /* 0x0000d800ff067b82 */ /* 0x000e220000000800 */
[----:B------:R-:W-:Y:S01]  /*00c0*/  BSSY.RECONVERGENT B1, `(.L_x_2) ;  /* 0x000002b000017945 */ /* 0x000fe20003800200 */
[----:B0-----:R-:W0:Y:S01]  /*00d0*/  I2F.U32.RP R12, R6 ;  /* 0x00000006000c7306 */ /* 0x001e220000209000 */
[----:B------:R-:W-:Y:S02]  /*00e0*/  IADD3 R5, PT, PT, R11, R6, RZ ;  /* 0x000000060b057210 */ /* 0x000fe40007ffe0ff */
[----:B------:R-:W-:Y:S02]  /*00f0*/  ISETP.NE.U32.AND P2, PT, R6, RZ, PT ;  /* 0x000000ff0600720c */ /* 0x000fe40003f45070 */
[C---:B------:R-:W-:Y:S02]  /*0100*/  ISETP.GE.U32.AND P0, PT, R5.reuse, 0x300, PT ;  /* 0x000003000500780c */ /* 0x040fe40003f06070 */
[----:B------:R-:W-:Y:S02]  /*0110*/  VIMNMX.U32 R10, PT, PT, R5, 0x300, !PT ;  /* 0x00000300050a7848 */ /* 0x000fe40007fe0000 */
[----:B------:R-:W-:-:S04]  /*0120*/  SEL R7, RZ, 0x1, P0 ;  /* 0x00000001ff077807 */ /* 0x000fc80000000000 */
[----:B------:R-:W-:Y:S01]  /*0130*/  IADD3 R5, PT, PT, R10, -R5, -R7 ;  /* 0x800000050a057210 */ /* 0x000fe20007ffe807 */
[----:B0-----:R-:W0:Y:S02]  /*0140*/  MUFU.RCP R12, R12 ;  /* 0x0000000c000c7308 */ /* 0x001e240000001000 */
[----:B0-----:R-:W-:-:S06]  /*0150*/  IADD3 R8, PT, PT, R12, 0xffffffe, RZ ;  /* 0x0ffffffe0c087810 */ /* 0x001fcc0007ffe0ff */
[----:B------:R0:W1:Y:S02]  /*0160*/  F2I.FTZ.U32.TRUNC.NTZ R9, R8 ;  /* 0x0000000800097305 */ /* 0x000064000021f000 */
[----:B0-----:R-:W-:Y:S01]  /*0170*/  HFMA2 R8, -RZ, RZ, 0, 0 ;  /* 0x00000000ff087431 */ /* 0x001fe200000001ff */
[----:B-1----:R-:W-:-:S05]  /*0180*/  IADD3 R13, PT, PT, RZ, -R9, RZ ;  /* 0x80000009ff0d7210 */ /* 0x002fca0007ffe0ff */
[----:B------:R-:W-:-:S04]  /*0190*/  IMAD R13, R13, R6, RZ ;  /* 0x000000060d0d7224 */ /* 0x000fc800078e02ff */
[----:B------:R-:W-:-:S06]  /*01a0*/  IMAD.HI.U32 R12, R9, R13, R8 ;  /* 0x0000000d090c7227 */ /* 0x000fcc00078e0008 */
[----:B------:R-:W-:-:S05]  /*01b0*/  IMAD.HI.U32 R12, R12, R5, RZ ;  /* 0x000000050c0c7227 */ /* 0x000fca00078e00ff */
[----:B------:R-:W-:-:S05]  /*01c0*/  IADD3 R8, PT, PT, -R12, RZ, RZ ;  /* 0x000000ff0c087210 */ /* 0x000fca0007ffe1ff */
[----:B------:R-:W-:-:S05]  /*01d0*/  IMAD R5, R6, R8, R5 ;  /* 0x0000000806057224 */ /* 0x000fca00078e0205 */
[----:B------:R-:W-:-:S13]  /*01e0*/  ISETP.GE.U32.AND P0, PT, R5, R6, PT ;  /* 0x000000060500720c */ /* 0x000fda0003f06070 */
[-C--:B------:R-:W-:Y:S02]  /*01f0*/  @P0 IADD3 R5, PT, PT, R5, -R6.reuse, RZ ;  /* 0x8000000605050210 */ /* 0x080fe40007ffe0ff */
[----:B------:R-:W-:Y:S02]  /*0200*/  @P0 IADD3 R12, PT, PT, R12, 0x1, RZ ;  /* 0x000000010c0c0810 */ /* 0x000fe40007ffe0ff */
[----:B------:R-:W-:-:S13]  /*0210*/  ISETP.GE.U32.AND P1, PT, R5, R6, PT ;  /* 0x000000060500720c */ /* 0x000fda0003f26070 */
[----:B------:R-:W-:Y:S02]  /*0220*/  @P1 IADD3 R12, PT, PT, R12, 0x1, RZ ;  /* 0x000000010c0c1810 */ /* 0x000fe40007ffe0ff */
[----:B------:R-:W-:-:S04]  /*0230*/  @!P2 LOP3.LUT R12, RZ, R6, RZ, 0x33, !PT ;  /* 0x00000006ff0ca212 */ /* 0x000fc800078e33ff */
[----:B------:R-:W-:-:S04]  /*0240*/  IADD3 R7, PT, PT, R7, R12, RZ ;  /* 0x0000000c07077210 */ /* 0x000fc80007ffe0ff */
[C---:B------:R-:W-:Y:S02]  /*0250*/  LOP3.LUT R5, R7.reuse, 0x3, RZ, 0xc0, !PT ;  /* 0x0000000307057812 */ /* 0x040fe400078ec0ff */
[----:B------:R-:W-:Y:S02]  /*0260*/  ISETP.GE.U32.AND P1, PT, R7, 0x3, PT ;  /* 0x000000030700780c */ /* 0x000fe40003f26070 */
[----:B------:R-:W-:Y:S02]  /*0270*/  ISETP.NE.AND P0, PT, R5, 0x3, PT ;  /* 0x000000030500780c */ /* 0x000fe40003f05270 */
[----:B------:R-:W-:-:S11]  /*0280*/  MOV R5, R11 ;  /* 0x0000000b00057202 */ /* 0x000fd60000000f00 */
[----:B------:R-:W-:Y:S05]  /*0290*/  @!P0 BRA `(.L_x_3) ;  /* 0x0000000000348947 */ /* 0x000fea0003800000 */
[----:B------:R-:W0:Y:S01]  /*02a0*/  S2R R10, SR_CgaCtaId ;  /* 0x00000000000a7919 */ /* 0x000e220000008800 */
[----:B------:R-:W-:Y:S02]  /*02b0*/  MOV R5, 0x400 ;  /* 0x0000040000057802 */ /* 0x000fe40000000f00 */
[----:B------:R-:W-:Y:S02]  /*02c0*/  IADD3 R7, PT, PT, R7, 0x1, RZ ;  /* 0x0000000107077810 */ /* 0x000fe40007ffe0ff */
[----:B------:R-:W-:Y:S02]  /*02d0*/  MOV R8, RZ ;  /* 0x000000ff00087202 */ /* 0x000fe40000000f00 */
[----:B------:R-:W-:Y:S02]  /*02e0*/  LOP3.LUT R7, R7, 0x3, RZ, 0xc0, !PT ;  /* 0x0000000307077812 */ /* 0x000fe400078ec0ff */
[----:B0-----:R-:W-:Y:S02]  /*02f0*/  LEA R10, R10, R5, 0x18 ;  /* 0x000000050a0a7211 */ /* 0x001fe400078ec0ff */
[----:B------:R-:W-:-:S07]  /*0300*/  MOV R5, R11 ;  /* 0x0000000b00057202 */ /* 0x000fce0000000f00 */
.L_x_4:
[----:B------:R-:W-:Y:S02]  /*0310*/  LEA R9, R5, R10, 0x2 ;  /* 0x0000000a05097211 */ /* 0x000fe400078e10ff */
[----:B------:R-:W-:Y:S02]  /*0320*/  IADD3 R8, PT, PT, R8, 0x1, RZ ;  /* 0x0000000108087810 */ /* 0x000fe40007ffe0ff */
[----:B------:R-:W-:Y:S01]  /*0330*/  IADD3 R5, PT, PT, R6, R5, RZ ;  /* 0x0000000506057210 */ /* 0x000fe20007ffe0ff */
[----:B------:R0:W-:Y:S01]  /*0340*/  STS [R9], RZ ;  /* 0x000000ff09007388 */ /* 0x0001e20000000800 */
[----:B------:R-:W-:-:S13]  /*0350*/  ISETP.NE.AND P0, PT, R8, R7, PT ;  /* 0x000000070800720c */ /* 0x000fda0003f05270 */
[----:B0-----:R-:W-:Y:S05]  /*0360*/  @P0 BRA `(.L_x_4) ;  /* 0xfffffffc00e80947 */ /* 0x001fea000383ffff */
.L_x_3:
[----:B------:R-:W-:Y:S05]  /*0370*/  BSYNC.RECONVERGENT B1 ;  /* 0x0000000000017941 */ /* 0x000fea0003800200 */
.L_x_2:
[----:B------:R-:W-:Y:S05]  /*0380*/  @!P1 BRA `(.L_x_1) ;  /* 0x0000000000389947 */ /* 0x000fea0003800000 */
[----:B------:R-:W0:Y:S01]  /*0390*/  S2R R8, SR_CgaCtaId ;  /* 0x0000000000087919 */ /* 0x000e220000008800 */
[----:B------:R-:W-:-:S04]  /*03a0*/  MOV R7, 0x400 ;  /* 0x0000040000077802 */ /* 0x000fc80000000f00 */
[----:B0-----:R-:W-:-:S07]  /*03b0*/  LEA R10, R8, R7, 0x18 ;  /* 0x00000007080a7211 */ /* 0x001fce00078ec0ff */
.L_x_5:
[----:B0-----:R-:W-:Y:S02]  /*03c0*/  LEA R13, R5, R10, 0x2 ;  /* 0x0000000a050d7211 */ /* 0x001fe400078e10ff */
[C---:B------:R-:W-:Y:S02]  /*03d0*/  LEA R5, R6.reuse, R5, 0x2 ;  /* 0x0000000506057211 */ /* 0x040fe400078e10ff */
[C---:B------:R-:W-:Y:S01]  /*03e0*/  LEA R7, R6.reuse, R13, 0x2 ;  /* 0x0000000d06077211 */ /* 0x040fe200078e10ff */
[----:B------:R0:W-:Y:S01]  /*03f0*/  STS [R13], RZ ;  /* 0x000000ff0d007388 */ /* 0x0001e20000000800 */
[----:B------:R-:W-:Y:S02]  /*0400*/  ISETP.GE.U32.AND P0, PT, R5, 0x300, PT ;  /* 0x000003000500780c */ /* 0x000fe40003f06070 */
[C---:B------:R-:W-:Y:S01]  /*0410*/  LEA R9, R6.reuse, R7, 0x2 ;  /* 0x0000000706097211 */ /* 0x040fe200078e10ff */
[----:B------:R0:W-:Y:S03]  /*0420*/  STS [R7], RZ ;  /* 0x000000ff07007388 */ /* 0x0001e60000000800 */
[----:B------:R-:W-:Y:S01]  /*0430*/  LEA R8, R6, R9, 0x2 ;  /* 0x0000000906087211 */ /* 0x000fe200078e10ff */
[----:B------:R0:W-:Y:S04]  /*0440*/  STS [R9], RZ ;  /* 0x000000ff09007388 */ /* 0x0001e80000000800 */
[----:B------:R0:W-:Y:S02]  /*0450*/  STS [R8], RZ ;  /* 0x000000ff08007388 */ /* 0x0001e40000000800 */
[----:B------:R-:W-:Y:S05]  /*0460*/  @!P0 BRA `(.L_x_5) ;  /* 0xfffffffc00d48947 */ /* 0x000fea000383ffff */
.L_x_1:
[----:B------:R-:W-:Y:S05]  /*0470*/  BSYNC.RECONVERGENT B0 ;  /* 0x0000000000007941 */ /* 0x000fea0003800200 */
.L_x_0:
[----:B------:R-:W-:Y:S01]  /*0480*/  BAR.SYNC.DEFER_BLOCKING 0x0 ;  /* 0x0000000000007b1d */ /* 0x000fe20000010000 */
[C---:B------:R-:W-:Y:S02]  /*0490*/  ISETP.NE.AND P0, PT, R3.reuse, RZ, PT ;  /* 0x000000ff0300720c */ /* 0x040fe40003f05270 */
[C---:B0-----:R-:W-:Y:S02]  /*04a0*/  VIMNMX.U32 R8, PT, PT, R3.reuse, 0x1, !PT ;  /* 0x0000000103087848 */ /* 0x041fe40007fe0000 */
[----:B------:R-:W-:Y:S01]  /*04b0*/  VIMNMX.U32 R9, PT, PT, R3, 0xc, PT ;  /* 0x0000000c03097848 */ /* 0x000fe20003fe0000 */
[----:B------:R-:W0:Y:S01]  /*04c0*/  LDCU.64 UR6, c[0x0][0x358] ;  /* 0x00006b00ff0677ac */ /* 0x000e220008000a00 */
[----:B------:R-:W-:Y:S01]  /*04d0*/  BSSY.RECONVERGENT B0, `(.L_x_6) ;  /* 0x000011e000007945 */ /* 0x000fe20003800200 */
[----:B------:R-:W-:Y:S02]  /*04e0*/  IADD3 R14, PT, PT, R8, -0x1, RZ ;  /* 0xffffffff080e7810 */ /* 0x000fe40007ffe0ff */
[----:B------:R-:W-:-:S04]  /*04f0*/  IADD3 R13, PT, PT, R9, 0x2, RZ ;  /* 0x00000002090d7810 */ /* 0x000fc80007ffe0ff */
[----:B------:R-:W-:Y:S05]  /*0500*/  @P0 BRA `(.L_x_7) ;  /* 0x0000000800640947 */ /* 0x000fea0003800000 */
[----:B------:R-:W-:Y:S01]  /*0510*/  ISETP.GT.U32.AND P0, PT, R11, 0x1ff, PT ;  /* 0x000001ff0b00780c */ /* 0x000fe20003f04070 */
[----:B------:R-:W-:-:S12]  /*0520*/  BSSY.RECONVERGENT B1, `(.L_x_8) ;  /* 0x0000096000017945 */ /* 0x000fd80003800200 */
[----:B------:R-:W-:Y:S05]  /*0530*/  @P0 BRA `(.L_x_9) ;  /* 0x0000000800500947 */ /* 0x000fea0003800000 */
[C---:B------:R-:W-:Y:S01]  /*0540*/  LOP3.LUT R5, R2.reuse, 0x20, RZ, 0xfc, !PT ;  /* 0x0000002002057812 */ /* 0x040fe200078efcff */
[C---:B------:R-:W-:Y:S01]  /*0550*/  IMAD R7, R2.reuse, 0x25, RZ ;  /* 0x0000002502077824 */ /* 0x040fe200078e02ff */
[----:B------:R-:W-:Y:S01]  /*0560*/  LOP3.LUT R6, R2, 0x40, RZ, 0xfc, !PT ;  /* 0x0000004002067812 */ /* 0x000fe200078efcff */
[----:B------:R-:W-:Y:S01]  /*0570*/  IMAD R9, R9, 0xe, -R2 ;  /* 0x0000000e09097824 */ /* 0x000fe200078e0a02 */
[----:B------:R-:W-:Y:S02]  /*0580*/  PRMT R10, R5, 0x9910, RZ ;  /* 0x00009910050a7816 */ /* 0x000fe400000000ff */
[----:B------:R-:W-:Y:S02]  /*0590*/  PRMT R12, R6, 0x9910, RZ ;  /* 0x00009910060c7816 */ /* 0x000fe400000000ff */
[----:B------:R-:W-:Y:S01]  /*05a0*/  LOP3.LUT R7, R7, 0xffff, RZ, 0xc0, !PT ;  /* 0x0000ffff07077812 */ /* 0x000fe200078ec0ff */
[----:B------:R-:W-:Y:S01]  /*05b0*/  IMAD R10, R10, 0x25, RZ ;  /* 0x000000250a0a7824 */ /* 0x000fe200078e02ff */
[----:B------:R-:W-:Y:S01]  /*05c0*/  IADD3 R13, PT, PT, -R14, R13, RZ ;  /* 0x0000000d0e0d7210 */ /* 0x000fe20007ffe1ff */
[----:B------:R-:W-:Y:S01]  /*05d0*/  IMAD R12, R12, 0x93, RZ ;  /* 0x000000930c0c7824 */ /* 0x000fe200078e02ff */
[----:B------:R-:W-:-:S02]  /*05e0*/  SHF.R.U32.HI R15, RZ, 0x9, R7 ;  /* 0x00000009ff0f7819 */ /* 0x000fc40000011607 */
[----:B------:R-:W-:Y:S01]  /*05f0*/  LOP3.LUT R10, R10, 0xffff, RZ, 0xc0, !PT ;  /* 0x0000ffff0a0a7812 */ /* 0x000fe200078ec0ff */
[----:B------:R-:W-:Y:S01]  /*0600*/  IMAD R13, R13, 0xe, RZ ;  /* 0x0000000e0d0d7824 */ /* 0x000fe200078e02ff */
[----:B------:R-:W-:Y:S02]  /*0610*/  LOP3.LUT R16, R12, 0xffff, RZ, 0xc0, !PT ;  /* 0x0000ffff0c107812 */ /* 0x000fe400078ec0ff */
[----:B------:R-:W-:Y:S02]  /*0620*/  SHF.R.U32.HI R12, RZ, 0x9, R10 ;  /* 0x00000009ff0c7819 */ /* 0x000fe4000001160a */
[----:B------:R-:W-:Y:S02]  /*0630*/  SHF.R.U32.HI R10, RZ, 0xb, R16 ;  /* 0x0000000bff0a7819 */ /* 0x000fe40000011610 */
[----:B------:R-:W-:Y:S02]  /*0640*/  PRMT R7, R15, 0x9910, RZ ;  /* 0x000099100f077816 */ /* 0x000fe400000000ff */
[----:B------:R-:W-:-:S02]  /*0650*/  PRMT R16, R12, 0x9910, RZ ;  /* 0x000099100c107816 */ /* 0x000fc400000000ff */
[----:B------:R-:W-:Y:S02]  /*0660*/  PRMT R17, R10, 0x9910, RZ ;  /* 0x000099100a117816 */ /* 0x000fe400000000ff */
[----:B------:R-:W-:Y:S01]  /*0670*/  MOV R14, R7 ;  /* 0x00000007000e7202 */ /* 0x000fe20000000f00 */
[----:B------:R-:W-:Y:S02]  /*0680*/  IMAD R16, R16, 0xe, RZ ;  /* 0x0000000e10107824 */ /* 0x000fe400078e02ff */
[----:B------:R-:W-:Y:S02]  /*0690*/  HFMA2 R7, -RZ, RZ, 0, 8.3446502685546875e-07 ;  /* 0x0000000eff077431 */ /* 0x000fe400000001ff */
[----:B------:R-:W-:Y:S01]  /*06a0*/  IMAD R17, R17, 0xe, RZ ;  /* 0x0000000e11117824 */ /* 0x000fe200078e02ff */
[----:B------:R-:W-:Y:S01]  /*06b0*/  SHF.L.U32 R19, R10, 0x4, RZ ;  /* 0x000000040a137819 */ /* 0x000fe200000006ff */
[----:B------:R-:W-:Y:S01]  /*06c0*/  IMAD R14, R14, 0xe, RZ ;  /* 0x0000000e0e0e7824 */ /* 0x000fe200078e02ff */
[----:B------:R-:W-:-:S02]  /*06d0*/  IADD3 R16, PT, PT, RZ, -R16, RZ ;  /* 0x80000010ff107210 */ /* 0x000fc40007ffe0ff */
[----:B------:R-:W-:Y:S02]  /*06e0*/  IADD3 R23, PT, PT, RZ, -R17, RZ ;  /* 0x80000011ff177210 */ /* 0x000fe40007ffe0ff */
[----:B------:R-:W-:Y:S02]  /*06f0*/  IADD3 R14, PT, PT, RZ, -R14, RZ ;  /* 0x8000000eff0e7210 */ /* 0x000fe40007ffe0ff */
[----:B------:R-:W-:Y:S01]  /*0700*/  SHF.L.U32 R17, R12, 0x4, RZ ;  /* 0x000000040c117819 */ /* 0x000fe200000006ff */
[----:B------:R-:W-:Y:S01]  /*0710*/  IMAD R7, R8, R7, -0xe ;  /* 0xfffffff208077424 */ /* 0x000fe200078e0207 */
[----:B------:R-:W-:Y:S01]  /*0720*/  PRMT R21, R14, 0x7710, RZ ;  /* 0x000077100e157816 */ /* 0x000fe200000000ff */
[----:B------:R-:W-:Y:S01]  /*0730*/  IMAD R8, R8, -0xe, R9 ;  /* 0xfffffff208087824 */ /* 0x000fe200078e0209 */
[----:B------:R-:W-:Y:S02]  /*0740*/  PRMT R12, R16, 0x7710, RZ ;  /* 0x00007710100c7816 */ /* 0x000fe400000000ff */
[----:B------:R-:W-:-:S02]  /*0750*/  PRMT R23, R23, 0x7710, RZ ;  /* 0x0000771017177816 */ /* 0x000fc400000000ff */
[----:B------:R-:W-:Y:S02]  /*0760*/  SHF.L.U32 R15, R15, 0x4, RZ ;  /* 0x000000040f0f7819 */ /* 0x000fe400000006ff */
[----:B------:R-:W-:Y:S02]  /*0770*/  IADD3 R10, PT, PT, R2, R21, RZ ;  /* 0x00000015020a7210 */ /* 0x000fe40007ffe0ff */
[----:B------:R-:W-:Y:S02]  /*0780*/  IADD3 R12, PT, PT, R5, R12, RZ ;  /* 0x0000000c050c7210 */ /* 0x000fe40007ffe0ff */
[----:B------:R-:W-:Y:S02]  /*0790*/  IADD3 R14, PT, PT, R6, R23, RZ ;  /* 0x00000017060e7210 */ /* 0x000fe40007ffe0ff */
[----:B------:R-:W-:Y:S02]  /*07a0*/  LOP3.LUT R10, R15, R10, RZ, 0xfc, !PT ;  /* 0x0000000a0f0a7212 */ /* 0x000fe400078efcff */
[----:B------:R-:W-:-:S02]  /*07b0*/  LOP3.LUT R17, R17, R12, RZ, 0xfc, !PT ;  /* 0x0000000c11117212 */ /* 0x000fc400078efcff */
[----:B------:R-:W-:Y:S02]  /*07c0*/  LOP3.LUT R14, R19, R14, RZ, 0xfc, !PT ;  /* 0x0000000e130e7212 */ /* 0x000fe400078efcff */
[----:B------:R-:W-:Y:S02]  /*07d0*/  IADD3 R8, PT, PT, R8, 0x29, RZ ;  /* 0x0000002908087810 */ /* 0x000fe40007ffe0ff */
[----:B------:R-:W-:Y:S02]  /*07e0*/  IADD3 R12, PT, PT, R10, 0x10, RZ ;  /* 0x000000100a0c7810 */ /* 0x000fe40007ffe0ff */
[----:B------:R-:W-:Y:S02]  /*07f0*/  IADD3 R17, PT, PT, R17, 0x10, RZ ;  /* 0x0000001011117810 */ /* 0x000fe40007ffe0ff */
[----:B------:R-:W-:Y:S02]  /*0800*/  IADD3 R14, PT, PT, R14, 0x10, RZ ;  /* 0x000000100e0e7810 */ /* 0x000fe40007ffe0ff */
[----:B------:R-:W-:-:S02]  /*0810*/  MOV R9, R0 ;  /* 0x0000000000097202 */ /* 0x000fc40000000f00 */
[----:B------:R-:W-:Y:S02]  /*0820*/  LOP3.LUT R10, R8, 0x60, RZ, 0xc0, !PT ;  /* 0x00000060080a7812 */ /* 0x000fe400078ec0ff */
[----:B------:R-:W-:Y:S02]  /*0830*/  LOP3.LUT R12, R12, 0xff, RZ, 0xc0, !PT ;  /* 0x000000ff0c0c7812 */ /* 0x000fe400078ec0ff */
[----:B------:R-:W-:Y:S02]  /*0840*/  LOP3.LUT R20, R17, 0xff, RZ, 0xc0, !PT ;  /* 0x000000ff11147812 */ /* 0x000fe400078ec0ff */
[----:B------:R-:W-:-:S07]  /*0850*/  LOP3.LUT R22, R14, 0xff, RZ, 0xc0, !PT ;  /* 0x000000ff0e167812 */ /* 0x000fce00078ec0ff */
.L_x_15:
[----:B------:R-:W-:Y:S01]  /*0860*/  ISETP.GE.U32.AND P0, PT, R2, R13, PT ;  /* 0x0000000d0200720c */ /* 0x000fe20003f06070 */
[----:B------:R-:W-:-:S12]  /*0870*/  BSSY.RECONVERGENT B2, `(.L_x_10) ;  /* 0x000005d000027945 */ /* 0x000fd80003800200 */
[----:B-123--:R-:W-:Y:S05]  /*0880*/  @P0 BRA `(.L_x_11) ;  /* 0x00000004006c0947 */ /* 0x00efea0003800000 */
[----:B------:R-:W-:Y:S01]  /*0890*/  ISETP.NE.AND P1, PT, R10, 0x60, PT ;  /* 0x000000600a00780c */ /* 0x000fe20003f25270 */
[----:B------:R-:W-:Y:S01]  /*08a0*/  BSSY.RECONVERGENT B3, `(.L_x_12) ;  /* 0x0000022000037945 */ /* 0x000fe20003800200 */
[----:B------:R-:W-:Y:S02]  /*08b0*/  LEA R14, R4, R9, 0x4 ;  /* 0x00000009040e7211 */ /* 0x000fe400078e20ff */
[----:B------:R-:W-:Y:S02]  /*08c0*/  ISETP.GE.U32.AND P0, PT, R8, 0x60, PT ;  /* 0x000000600800780c */ /* 0x000fe40003f06070 */
[----:B------:R-:W-:Y:S01]  /*08d0*/  MOV R24, R2 ;  /* 0x0000000200187202 */ /* 0x000fe20000000f00 */
[----:B------:R-:W-:-:S06]  /*08e0*/  IMAD R21, R14, 0xc4, R7 ;  /* 0x000000c40e157824 */ /* 0x000fcc00078e0207 */
[----:B------:R-:W-:Y:S05]  /*08f0*/  @!P1 BRA `(.L_x_13) ;  /* 0x0000000000709947 */ /* 0x000fea0003800000 */
[----:B------:R-:W1:Y:S01]  /*0900*/  LDC.64 R14, c[0x0][0x380] ;  /* 0x0000e000ff0e7b82 */ /* 0x000e620000000a00 */
[----:B------:R-:W-:-:S05]  /*0910*/  IADD3 R23, PT, PT, R2, R21, RZ ;  /* 0x0000001502177210 */ /* 0x000fca0007ffe0ff */
[----:B-1----:R-:W-:-:S06]  /*0920*/  IMAD.WIDE.U32 R16, R23, 0x4, R14 ;  /* 0x0000000417107825 */ /* 0x002fcc00078e000e */
[----:B0-----:R-:W2:Y:S01]  /*0930*/  LDG.E.CONSTANT R16, desc[UR6][R16.64] ;  /* 0x0000000610107981 */ /* 0x001ea2000c1e9900 */
[----:B------:R-:W-:Y:S01]  /*0940*/  MOV R18, 0x400 ;  /* 0x0000040000127802 */ /* 0x000fe20000000f00 */
[----:B------:R-:W-:Y:S01]  /*0950*/  IMAD R19, R9, 0x30, R12 ;  /* 0x0000003009137824 */ /* 0x000fe200078e020c */
[----:B------:R-:W-:Y:S01]  /*0960*/  ISETP.NE.AND P1, PT, R10, RZ, PT ;  /* 0x000000ff0a00720c */ /* 0x000fe20003f25270 */
[----:B------:R-:W0:Y:S01]  /*0970*/  S2R R25, SR_CgaCtaId ;  /* 0x0000000000197919 */ /* 0x000e220000008800 */
[----:B------:R-:W-:Y:S02]  /*0980*/  MOV R24, R5 ;  /* 0x0000000500187202 */ /* 0x000fe40000000f00 */
[----:B0-----:R-:W-:-:S04]  /*0990*/  LEA R18, R25, R18, 0x18 ;  /* 0x0000001219127211 */ /* 0x001fc800078ec0ff */
[----:B------:R-:W-:-:S05]  /*09a0*/  LEA R19, R19, R18, 0x2 ;  /* 0x0000001213137211 */ /* 0x000fca00078e10ff */
[----:B--2---:R1:W-:Y:S01]  /*09b0*/  STS [R19+0x4], R16 ;  /* 0x0000041013007388 */ /* 0x0043e20000000800 */
[----:B------:R-:W-:Y:S05]  /*09c0*/  @!P1 BRA `(.L_x_13) ;  /* 0x00000000003c9947 */ /* 0x000fea0003800000 */
[----:B------:R-:W-:Y:S02]  /*09d0*/  ISETP.NE.AND P1, PT, R10, 0x20, PT ;  /* 0x000000200a00780c */ /* 0x000fe40003f25270 */
[----:B------:R-:W-:-:S05]  /*09e0*/  IADD3 R17, PT, PT, R23, 0x20, RZ ;  /* 0x0000002017117810 */ /* 0x000fca0007ffe0ff */
[----:B-1----:R-:W-:-:S06]  /*09f0*/  IMAD.WIDE.U32 R16, R17, 0x4, R14 ;  /* 0x0000000411107825 */ /* 0x002fcc00078e000e */
[----:B------:R-:W-:Y:S01]  /*0a00*/  @P1 IADD3 R19, PT, PT, R23, 0x40, RZ ;  /* 0x0000004017131810 */ /* 0x000fe20007ffe0ff */
[----:B------:R-:W2:Y:S04]  /*0a10*/  LDG.E.CONSTANT R16, desc[UR6][R16.64] ;  /* 0x0000000610107981 */ /* 0x000ea8000c1e9900 */
[----:B------:R-:W-:-:S06]  /*0a20*/  @P1 IMAD.WIDE.U32 R14, R19, 0x4, R14 ;  /* 0x00000004130e1825 */ /* 0x000fcc00078e000e */
[----:B------:R-:W3:Y:S01]  /*0a30*/  @P1 LDG.E.CONSTANT R14, desc[UR6][R14.64] ;  /* 0x000000060e0e1981 */ /* 0x000ee2000c1e9900 */
[C---:B------:R-:W-:Y:S02]  /*0a40*/  IMAD R19, R9.reuse, 0x30, R20 ;  /* 0x0000003009137824 */ /* 0x040fe400078e0214 */
[----:B------:R-:W-:-:S03]  /*0a50*/  @P1 IMAD R23, R9, 0x30, R22 ;  /* 0x0000003009171824 */ /* 0x000fc600078e0216 */
[-C--:B------:R-:W-:Y:S02]  /*0a60*/  LEA R19, R19, R18.reuse, 0x2 ;  /* 0x0000001213137211 */ /* 0x080fe400078e10ff */
[----:B------:R-:W-:Y:S02]  /*0a70*/  @P1 LEA R23, R23, R18, 0x2 ;  /* 0x0000001217171211 */ /* 0x000fe400078e10ff */
[----:B------:R-:W-:Y:S02]  /*0a80*/  MOV R24, R6 ;  /* 0x0000000600187202 */ /* 0x000fe40000000f00 */
[----:B------:R-:W-:Y:S01]  /*0a90*/  @P1 LOP3.LUT R24, R2, 0x60, RZ, 0xfc, !PT ;  /* 0x0000006002181812 */ /* 0x000fe200078efcff */
[----:B--2---:R2:W-:Y:S04]  /*0aa0*/  STS [R19+0x4], R16 ;  /* 0x0000041013007388 */ /* 0x0045e80000000800 */
[----:B---3--:R2:W-:Y:S02]  /*0ab0*/  @P1 STS [R23+0x4], R14 ;  /* 0x0000040e17001388 */ /* 0x0085e40000000800 */
.L_x_13:
[----:B0-----:R-:W-:Y:S05]  /*0ac0*/  BSYNC.RECONVERGENT B3 ;  /* 0x0000000000037941 */ /* 0x001fea0003800200 */
.L_x_12:
[----:B------:R-:W-:Y:S05]  /*0ad0*/  @!P0 BRA `(.L_x_11) ;  /* 0x0000000000d88947 */ /* 0x000fea0003800000 */
[----:B--2---:R-:W0:Y:S01]  /*0ae0*/  S2R R14, SR_CgaCtaId ;  /* 0x00000000000e7919 */ /* 0x004e220000008800 */
[----:B------:R-:W-:-:S04]  /*0af0*/  MOV R23, 0x400 ;  /* 0x0000040000177802 */ /* 0x000fc80000000f00 */
[----:B0-----:R-:W-:-:S07]  /*0b00*/  LEA R23, R14, R23, 0x18 ;  /* 0x000000170e177211 */ /* 0x001fce00078ec0ff */
.L_x_14:
[----:B---3--:R-:W1:Y:S01]  /*0b10*/  LDC.64 R14, c[0x0][0x380] ;  /* 0x0000e000ff0e7b82 */ /* 0x008e620000000a00 */
[----:B------:R-:W-:-:S05]  /*0b20*/  IADD3 R25, PT, PT, R21, R24, RZ ;  /* 0x0000001815197210 */ /* 0x000fca0007ffe0ff */
[----:B-1----:R-:W-:-:S06]  /*0b30*/  IMAD.WIDE.U32 R16, R25, 0x4, R14 ;  /* 0x0000000419107825 */ /* 0x002fcc00078e000e */
[----:B------:R0:W2:Y:S01]  /*0b40*/  LDG.E.CONSTANT R16, desc[UR6][R16.64] ;  /* 0x0000000610107981 */ /* 0x0000a2000c1e9900 */
[----:B------:R-:W-:-:S05]  /*0b50*/  SHF.R.U32.HI R18, RZ, 0x1, R24 ;  /* 0x00000001ff127819 */ /* 0x000fca0000011618 */
[----:B------:R-:W-:Y:S01]  /*0b60*/  IMAD.HI.U32 R18, R18, -0x6db6db6d, RZ ;  /* 0x9249249312127827 */ /* 0x000fe200078e00ff */
[----:B0-----:R-:W-:-:S04]  /*0b70*/  IADD3 R17, PT, PT, R24, 0x40, RZ ;  /* 0x0000004018117810 */ /* 0x001fc80007ffe0ff */
[----:B------:R-:W-:Y:S02]  /*0b80*/  SHF.R.U32.HI R19, RZ, 0x2, R18 ;  /* 0x00000002ff137819 */ /* 0x000fe40000011612 */
[----:B------:R-:W-:-:S03]  /*0b90*/  SHF.R.U32.HI R26, RZ, 0x1, R17 ;  /* 0x00000001ff1a7819 */ /* 0x000fc60000011611 */
[----:B------:R-:W-:Y:S02]  /*0ba0*/  IMAD R18, R19, -0xe, R24 ;  /* 0xfffffff213127824 */ /* 0x000fe400078e0218 */
[----:B------:R-:W-:-:S04]  /*0bb0*/  IMAD.HI.U32 R26, R26, -0x6db6db6d, RZ ;  /* 0x924924931a1a7827 */ /* 0x000fc800078e00ff */
[----:B------:R-:W-:Y:S01]  /*0bc0*/  IMAD R18, R9, 0x30, R18 ;  /* 0x0000003009127824 */ /* 0x000fe200078e0212 */
[----:B------:R-:W-:-:S04]  /*0bd0*/  SHF.R.U32.HI R26, RZ, 0x2, R26 ;  /* 0x00000002ff1a7819 */ /* 0x000fc8000001161a */
[----:B------:R-:W-:Y:S01]  /*0be0*/  LEA R18, R19, R18, 0x4 ;  /* 0x0000001213127211 */ /* 0x000fe200078e20ff */
[----:B------:R-:W-:-:S03]  /*0bf0*/  IMAD R17, R26, -0xe, R17 ;  /* 0xfffffff21a117824 */ /* 0x000fc600078e0211 */
[----:B------:R-:W-:Y:S01]  /*0c00*/  LEA R27, R18, R23, 0x2 ;  /* 0x00000017121b7211 */ /* 0x000fe200078e10ff */
[----:B------:R-:W-:Y:S01]  /*0c10*/  IMAD R17, R9, 0x30, R17 ;  /* 0x0000003009117824 */ /* 0x000fe200078e0211 */
[----:B------:R-:W-:-:S04]  /*0c20*/  IADD3 R18, PT, PT, R24, 0x20, RZ ;  /* 0x0000002018127810 */ /* 0x000fc80007ffe0ff */
[----:B------:R-:W-:Y:S02]  /*0c30*/  SHF.R.U32.HI R19, RZ, 0x1, R18 ;  /* 0x00000001ff137819 */ /* 0x000fe40000011612 */
[----:B------:R-:W-:Y:S02]  /*0c40*/  LEA R26, R26, R17, 0x4 ;  /* 0x000000111a1a7211 */ /* 0x000fe400078e20ff */
[----:B------:R-:W-:Y:S01]  /*0c50*/  IADD3 R17, PT, PT, R25, 0x40, RZ ;  /* 0x0000004019117810 */ /* 0x000fe20007ffe0ff */
[----:B------:R-:W-:-:S05]  /*0c60*/  IMAD.HI.U32 R19, R19, -0x6db6db6d, RZ ;  /* 0x9249249313137827 */ /* 0x000fca00078e00ff */
[----:B------:R-:W-:-:S05]  /*0c70*/  SHF.R.U32.HI R19, RZ, 0x2, R19 ;  /* 0x00000002ff137819 */ /* 0x000fca0000011613 */
[----:B------:R-:W-:-:S04]  /*0c80*/  IMAD R18, R19, -0xe, R18 ;  /* 0xfffffff213127824 */ /* 0x000fc800078e0212 */
[----:B------:R-:W-:-:S05]  /*0c90*/  IMAD R18, R9, 0x30, R18 ;  /* 0x0000003009127824 */ /* 0x000fca00078e0212 */
[----:B------:R-:W-:Y:S02]  /*0ca0*/  LEA R28, R19, R18, 0x4 ;  /* 0x00000012131c7211 */ /* 0x000fe400078e20ff */
[C---:B------:R-:W-:Y:S02]  /*0cb0*/  IADD3 R19, PT, PT, R25.reuse, 0x20, RZ ;  /* 0x0000002019137810 */ /* 0x040fe40007ffe0ff */
[----:B------:R-:W-:-:S03]  /*0cc0*/  IADD3 R25, PT, PT, R25, 0x60, RZ ;  /* 0x0000006019197810 */ /* 0x000fc60007ffe0ff */
[----:B------:R-:W-:-:S06]  /*0cd0*/  IMAD.WIDE.U32 R18, R19, 0x4, R14 ;  /* 0x0000000413127825 */ /* 0x000fcc00078e000e */
[----:B------:R0:W3:Y:S04]  /*0ce0*/  LDG.E.CONSTANT R18, desc[UR6][R18.64] ;  /* 0x0000000612127981 */ /* 0x0000e8000c1e9900 */
[----:B--2---:R1:W-:Y:S02]  /*0cf0*/  STS [R27+0x44], R16 ;  /* 0x000044101b007388 */ /* 0x0043e40000000800 */
[----:B-1----:R-:W-:-:S04]  /*0d00*/  IMAD.WIDE.U32 R16, R17, 0x4, R14 ;  /* 0x0000000411107825 */ /* 0x002fc800078e000e */
[----:B------:R-:W-:Y:S02]  /*0d10*/  IMAD.WIDE.U32 R14, R25, 0x4, R14 ;  /* 0x00000004190e7825 */ /* 0x000fe400078e000e */
[----:B------:R-:W2:Y:S04]  /*0d20*/  LDG.E.CONSTANT R16, desc[UR6][R16.64] ;  /* 0x0000000610107981 */ /* 0x000ea8000c1e9900 */
[----:B------:R-:W4:Y:S01]  /*0d30*/  LDG.E.CONSTANT R14, desc[UR6][R14.64] ;  /* 0x000000060e0e7981 */ /* 0x000f22000c1e9900 */
[----:B------:R-:W-:-:S04]  /*0d40*/  IADD3 R25, PT, PT, R24, 0x60, RZ ;  /* 0x0000006018197810 */ /* 0x000fc80007ffe0ff */
[----:B------:R-:W-:-:S05]  /*0d50*/  SHF.R.U32.HI R27, RZ, 0x1, R25 ;  /* 0x00000001ff1b7819 */ /* 0x000fca0000011619 */
[----:B------:R-:W-:-:S05]  /*0d60*/  IMAD.HI.U32 R27, R27, -0x6db6db6d, RZ ;  /* 0x924924931b1b7827 */ /* 0x000fca00078e00ff */
[----:B------:R-:W-:-:S05]  /*0d70*/  SHF.R.U32.HI R27, RZ, 0x2, R27 ;  /* 0x00000002ff1b7819 */ /* 0x000fca000001161b */
[----:B------:R-:W-:-:S04]  /*0d80*/  IMAD R25, R27, -0xe, R25 ;  /* 0xfffffff21b197824 */ /* 0x000fc800078e0219 */
[----:B------:R-:W-:Y:S01]  /*0d90*/  IMAD R25, R9, 0x30, R25 ;  /* 0x0000003009197824 */ /* 0x000fe200078e0219 */
[----:B0-----:R-:W-:-:S04]  /*0da0*/  LEA R19, R28, R23, 0x2 ;  /* 0x000000171c137211 */ /* 0x001fc800078e10ff */
[----:B------:R-:W-:Y:S02]  /*0db0*/  LEA R27, R27, R25, 0x4 ;  /* 0x000000191b1b7211 */ /* 0x000fe400078e20ff */
[-C--:B------:R-:W-:Y:S02]  /*0dc0*/  LEA R25, R26, R23.reuse, 0x2 ;  /* 0x000000171a197211 */ /* 0x080fe400078e10ff */
[----:B------:R-:W-:Y:S02]  /*0dd0*/  LEA R27, R27, R23, 0x2 ;  /* 0x000000171b1b7211 */ /* 0x000fe400078e10ff */
[----:B------:R-:W-:-:S04]  /*0de0*/  IADD3 R24, PT, PT, R24, 0x80, RZ ;  /* 0x0000008018187810 */ /* 0x000fc80007ffe0ff */
[----:B------:R-:W-:Y:S01]  /*0df0*/  ISETP.GE.U32.AND P0, PT, R24, R13, PT ;  /* 0x0000000d1800720c */ /* 0x000fe20003f06070 */
[----:B---3--:R3:W-:Y:S04]  /*0e00*/  STS [R19+0x44], R18 ;  /* 0x0000441213007388 */ /* 0x0087e80000000800 */
[----:B--2---:R3:W-:Y:S04]  /*0e10*/  STS [R25+0x44], R16 ;  /* 0x0000441019007388 */ /* 0x0047e80000000800 */
[----:B----4-:R3:W-:Y:S04]  /*0e20*/  STS [R27+0x44], R14 ;  /* 0x0000440e1b007388 */ /* 0x0107e80000000800 */
[----:B------:R-:W-:Y:S05]  /*0e30*/  @!P0 BRA `(.L_x_14) ;  /* 0xfffffffc00348947 */ /* 0x000fea000383ffff */
.L_x_11:
[----:B0-----:R-:W-:Y:S05]  /*0e40*/  BSYNC.RECONVERGENT B2 ;  /* 0x0000000000027941 */ /* 0x001fea0003800200 */
.L_x_10:
[C---:B------:R-:W-:Y:S02]  /*0e50*/  ISETP.GE.U32.AND P0, PT, R9.reuse, 0x2, PT ;  /* 0x000000020900780c */ /* 0x040fe40003f06070 */
[----:B------:R-:W-:-:S11]  /*0e60*/  IADD3 R9, PT, PT, R9, 0xe, RZ ;  /* 0x0000000e09097810 */ /* 0x000fd60007ffe0ff */
[----:B------:R-:W-:Y:S05]  /*0e70*/  @!P0 BRA `(.L_x_15) ;  /* 0xfffffff800788947 */ /* 0x000fea000383ffff */
.L_x_9:
[----:B0-----:R-:W-:Y:S05]  /*0e80*/  BSYNC.RECONVERGENT B1 ;  /* 0x0000000000017941 */ /* 0x001fea0003800200 */
.L_x_8:
[----:B------:R-:W-:Y:S05]  /*0e90*/  BRA `(.L_x_16) ;  /* 0x0000000800047947 */ /* 0x000fea0003800000 */
.L_x_7:
[----:B------:R-:W-:-:S13]  /*0ea0*/  ISETP.GT.U32.AND P0, PT, R11, 0x1ff, PT ;  /* 0x000001ff0b00780c */ /* 0x000fda0003f04070 */
[----:B------:R-:W-:Y:S05]  /*0eb0*/  @P0 BRA `(.L_x_16) ;  /* 0x0000000400fc0947 */ /* 0x000fea0003800000 */
[C---:B------:R-:W-:Y:S01]  /*0ec0*/  LOP3.LUT R6, R2.reuse, 0x40, RZ, 0xfc, !PT ;  /* 0x0000004002067812 */ /* 0x040fe200078efcff */
[----:B------:R-:W-:Y:S01]  /*0ed0*/  HFMA2 R7, -RZ, RZ, 0, 8.3446502685546875e-07 ;  /* 0x0000000eff077431 */ /* 0x000fe200000001ff */
[----:B------:R-:W-:Y:S01]  /*0ee0*/  LOP3.LUT R5, R2, 0x20, RZ, 0xfc, !PT ;  /* 0x0000002002057812 */ /* 0x000fe200078efcff */
[----:B------:R-:W-:Y:S01]  /*0ef0*/  IMAD R9, R9, 0xe, -R2 ;  /* 0x0000000e09097824 */ /* 0x000fe200078e0a02 */
[----:B------:R-:W-:Y:S02]  /*0f00*/  PRMT R10, R6, 0x9910, RZ ;  /* 0x00009910060a7816 */ /* 0x000fe400000000ff */
[----:B------:R-:W-:Y:S02]  /*0f10*/  IADD3 R13, PT, PT, -R14, R13, RZ ;  /* 0x0000000d0e0d7210 */ /* 0x000fe40007ffe1ff */
[----:B------:R-:W-:Y:S02]  /*0f20*/  PRMT R12, R5, 0x9910, RZ ;  /* 0x00009910050c7816 */ /* 0x000fe400000000ff */
[----:B------:R-:W-:Y:S01]  /*0f30*/  MOV R14, R10 ;  /* 0x0000000a000e7202 */ /* 0x000fe20000000f00 */
[----:B------:R-:W-:-:S02]  /*0f40*/  IMAD R10, R2, 0x25, RZ ;  /* 0x00000025020a7824 */ /* 0x000fc400078e02ff */
[----:B------:R-:W-:Y:S02]  /*0f50*/  IMAD R12, R12, 0x25, RZ ;  /* 0x000000250c0c7824 */ /* 0x000fe400078e02ff */
[----:B------:R-:W-:Y:S01]  /*0f60*/  IMAD R14, R14, 0x93, RZ ;  /* 0x000000930e0e7824 */ /* 0x000fe200078e02ff */
[----:B------:R-:W-:Y:S01]  /*0f70*/  LOP3.LUT R10, R10, 0xffff, RZ, 0xc0, !PT ;  /* 0x0000ffff0a0a7812 */ /* 0x000fe200078ec0ff */
[----:B------:R-:W-:Y:S01]  /*0f80*/  IMAD R7, R8, R7, -0xe ;  /* 0xfffffff208077424 */ /* 0x000fe200078e0207 */
[----:B------:R-:W-:Y:S01]  /*0f90*/  LOP3.LUT R12, R12, 0xffff, RZ, 0xc0, !PT ;  /* 0x0000ffff0c0c7812 */ /* 0x000fe200078ec0ff */
[----:B------:R-:W-:Y:S01]  /*0fa0*/  IMAD R8, R8, -0xe, R9 ;  /* 0xfffffff208087824 */ /* 0x000fe200078e0209 */
[----:B------:R-:W-:Y:S01]  /*0fb0*/  LOP3.LUT R14, R14, 0xffff, RZ, 0xc0, !PT ;  /* 0x0000ffff0e0e7812 */ /* 0x000fe200078ec0ff */
[----:B------:R-:W-:Y:S01]  /*0fc0*/  IMAD R13, R13, 0xe, RZ ;  /* 0x0000000e0d0d7824 */ /* 0x000fe200078e02ff */
[----:B------:R-:W-:Y:S02]  /*0fd0*/  SHF.R.U32.HI R10, RZ, 0x8, R10 ;  /* 0x00000008ff0a7819 */ /* 0x000fe4000001160a */
[----:B------:R-:W-:-:S02]  /*0fe0*/  SHF.R.U32.HI R12, RZ, 0x8, R12 ;  /* 0x00000008ff0c7819 */ /* 0x000fc4000001160c */
[----:B------:R-:W-:Y:S02]  /*0ff0*/  SHF.R.U32.HI R14, RZ, 0xa, R14 ;  /* 0x0000000aff0e7819 */ /* 0x000fe4000001160e */
[----:B------:R-:W-:Y:S02]  /*1000*/  IADD3 R8, PT, PT, R8, 0x29, RZ ;  /* 0x0000002908087810 */ /* 0x000fe40007ffe0ff */
[----:B------:R-:W-:Y:S02]  /*1010*/  LOP3.LUT R15, R10, 0x6, RZ, 0xc0, !PT ;  /* 0x000000060a0f7812 */ /* 0x000fe400078ec0ff */
[----:B------:R-:W-:Y:S02]  /*1020*/  LOP3.LUT R20, R12, 0xe, RZ, 0xc0, !PT ;  /* 0x0000000e0c147812 */ /* 0x000fe400078ec0ff */
[----:B------:R-:W-:Y:S02]  /*1030*/  LOP3.LUT R17, R14, 0xe, RZ, 0xc0, !PT ;  /* 0x0000000e0e117812 */ /* 0x000fe400078ec0ff */
[----:B------:R-:W-:-:S02]  /*1040*/  MOV R9, R0 ;  /* 0x0000000000097202 */ /* 0x000fc40000000f00 */
[----:B------:R-:W-:Y:S02]  /*1050*/  LOP3.LUT R10, R8, 0x60, RZ, 0xc0, !PT ;  /* 0x00000060080a7812 */ /* 0x000fe400078ec0ff */
[----:B------:R-:W-:Y:S02]  /*1060*/  IADD3 R12, PT, PT, R2, R15, RZ ;  /* 0x0000000f020c7210 */ /* 0x000fe40007ffe0ff */
[----:B------:R-:W-:Y:S02]  /*1070*/  IADD3 R20, PT, PT, R5, R20, RZ ;  /* 0x0000001405147210 */ /* 0x000fe40007ffe0ff */
[----:B------:R-:W-:-:S07]  /*1080*/  IADD3 R22, PT, PT, R6, R17, RZ ;  /* 0x0000001106167210 */ /* 0x000fce0007ffe0ff */
.L_x_22:
        /* <DEDUP_REMOVED lines=38> */
.L_x_20:
[----:B0-----:R-:W-:Y:S05]  /*12f0*/  BSYNC.RECONVERGENT B2 ;  /* 0x0000000000027941 */ /* 0x001fea0003800200 */
.L_x_19:
[----:B------:R-:W-:Y:S05]  /*1300*/  @!P0 BRA `(.L_x_18) ;  /* 0x0000000000d88947 */ /* 0x000fea0003800000 */
[----:B--2---:R-:W0:Y:S01]  /*1310*/  S2R R14, SR_CgaCtaId ;  /* 0x00000000000e7919 */ /* 0x004e220000008800 */
[----:B------:R-:W-:-:S04]  /*1320*/  MOV R23, 0x400 ;  /* 0x0000040000177802 */ /* 0x000fc80000000f00 */
[----:B0-----:R-:W-:-:S07]  /*1330*/  LEA R23, R14, R23, 0x18 ;  /* 0x000000170e177211 */ /* 0x001fce00078ec0ff */
.L_x_21:
        /* <DEDUP_REMOVED lines=51> */
.L_x_18:
[----:B0-----:R-:W-:Y:S05]  /*1670*/  BSYNC.RECONVERGENT B1 ;  /* 0x0000000000017941 */ /* 0x001fea0003800200 */
.L_x_17:
[C---:B------:R-:W-:Y:S02]  /*1680*/  ISETP.GE.U32.AND P0, PT, R9.reuse, 0x2, PT ;  /* 0x000000020900780c */ /* 0x040fe40003f06070 */
[----:B------:R-:W-:-:S11]  /*1690*/  IADD3 R9, PT, PT, R9, 0xe, RZ ;  /* 0x0000000e09097810 */ /* 0x000fd60007ffe0ff */
[----:B------:R-:W-:Y:S05]  /*16a0*/  @!P0 BRA `(.L_x_22) ;  /* 0xfffffff800788947 */ /* 0x000fea000383ffff */
.L_x_16:
[----:B0-----:R-:W-:Y:S05]  /*16b0*/  BSYNC.RECONVERGENT B0 ;  /* 0x0000000000007941 */ /* 0x001fea0003800200 */
.L_x_6:
[----:B--23--:R-:W0:Y:S01]  /*16c0*/  LDC.64 R14, c[0x0][0x388] ;  /* 0x0000e200ff0e7b82 */ /* 0x00ce220000000a00 */
[----:B------:R-:W-:-:S05]  /*16d0*/  IMAD R6, R4, 0x1200, RZ ;  /* 0x0000120004067824 */ /* 0x000fca00078e02ff */
[----:B------:R-:W-:-:S05]  /*16e0*/  LOP3.LUT R6, R6, 0x1f, R11, 0xf8, !PT ;  /* 0x0000001f06067812 */ /* 0x000fca00078ef80b */
[----:B0-----:R-:W-:-:S05]  /*16f0*/  IMAD.WIDE.U32 R4, R6, 0x4, R14 ;  /* 0x0000000406047825 */ /* 0x001fca00078e000e */
[----:B------:R-:W2:Y:S04]  /*1700*/  LDG.E.CONSTANT R8, desc[UR6][R4.64] ;  /* 0x0000000604087981 */ /* 0x000ea8000c1e9900 */
[----:B-1----:R-:W3:Y:S04]  /*1710*/  LDG.E.CONSTANT R16, desc[UR6][R4.64+0x80] ;  /* 0x0000800604107981 */ /* 0x002ee8000c1e9900 */
[----:B------:R-:W4:Y:S04]  /*1720*/  LDG.E.CONSTANT R20, desc[UR6][R4.64+0x100] ;  /* 0x0001000604147981 */ /* 0x000f28000c1e9900 */
[----:B------:R-:W4:Y:S04]  /*1730*/  LDG.E.CONSTANT R19, desc[UR6][R4.64+0x180] ;  /* 0x0001800604137981 */ /* 0x000f28000c1e9900 */
[----:B------:R-:W4:Y:S04]  /*1740*/  LDG.E.CONSTANT R28, desc[UR6][R4.64+0x200] ;  /* 0x00020006041c7981 */ /* 0x000f28000c1e9900 */
[----:B------:R-:W4:Y:S04]  /*1750*/  LDG.E.CONSTANT R18, desc[UR6][R4.64+0x280] ;  /* 0x0002800604127981 */ /* 0x000f28000c1e9900 */
[----:B------:R-:W4:Y:S04]  /*1760*/  LDG.E.CONSTANT R17, desc[UR6][R4.64+0x300] ;  /* 0x0003000604117981 */ /* 0x000f28000c1e9900 */
[----:B------:R-:W4:Y:S04]  /*1770*/  LDG.E.CONSTANT R13, desc[UR6][R4.64+0x380] ;  /* 0x00038006040d7981 */ /* 0x000f28000c1e9900 */
[----:B------:R-:W4:Y:S04]  /*1780*/  LDG.E.CONSTANT R25, desc[UR6][R4.64+0x400] ;  /* 0x0004000604197981 */ /* 0x000f28000c1e9900 */
[----:B------:R-:W4:Y:S01]  /*1790*/  LDG.E.CONSTANT R10, desc[UR6][R4.64+0x480] ;  /* 0x00048006040a7981 */ /* 0x000f22000c1e9900 */
[----:B------:R-:W0:Y:S03]  /*17a0*/  S2UR UR5, SR_CgaCtaId ;  /* 0x00000000000579c3 */ /* 0x000e260000008800 */
[----:B------:R-:W4:Y:S01]  /*17b0*/  LDG.E.CONSTANT R9, desc[UR6][R4.64+0x500] ;  /* 0x0005000604097981 */ /* 0x000f22000c1e9900 */
[----:B------:R-:W-:-:S03]  /*17c0*/  UMOV UR4, 0x400 ;  /* 0x0000040000047882 */ /* 0x000fc60000000000 */
[----:B------:R-:W4:Y:S04]  /*17d0*/  LDG.E.CONSTANT R7, desc[UR6][R4.64+0x580] ;  /* 0x0005800604077981 */ /* 0x000f28000c1e9900 */
[----:B------:R-:W4:Y:S04]  /*17e0*/  LDG.E.CONSTANT R24, desc[UR6][R4.64+0x600] ;  /* 0x0006000604187981 */ /* 0x000f28000c1e9900 */
[----:B------:R-:W4:Y:S01]  /*17f0*/  LDG.E.CONSTANT R23, desc[UR6][R4.64+0x680] ;  /* 0x0006800604177981 */ /* 0x000f22000c1e9900 */
[----:B0-----:R-:W-:-:S06]  /*1800*/  ULEA UR4, UR5, UR4, 0x18 ;  /* 0x0000000405047291 */ /* 0x001fcc000f8ec0ff */
[----:B------:R-:W-:Y:S01]  /*1810*/  LEA R12, R0, UR4, 0x2 ;  /* 0x00000004000c7c11 */ /* 0x000fe2000f8e10ff */
[----:B------:R-:W-:Y:S06]  /*1820*/  BAR.SYNC.DEFER_BLOCKING 0x0 ;  /* 0x0000000000007b1d */ /* 0x000fec0000010000 */
[----:B------:R-:W2:Y:S04]  /*1830*/  LDS R21, [R12] ;  /* 0x000000000c157984 */ /* 0x000ea80000000800 */
[----:B------:R-:W3:Y:S01]  /*1840*/  LDS R22, [R12+0x4] ;  /* 0x000004000c167984 */ /* 0x000ee20000000800 */
[----:B------:R-:W-:Y:S01]  /*1850*/  IADD3 R29, PT, PT, R6, 0x200, RZ ;  /* 0x00000200061d7810 */ /* 0x000fe20007ffe0ff */
[----:B--2---:R-:W-:-:S02]  /*1860*/  FFMA R21, R8, R21, RZ ;  /* 0x0000001508157223 */ /* 0x004fc400000000ff */
[----:B------:R-:W4:Y:S02]  /*1870*/  LDS R8, [R12+0x8] ;  /* 0x000008000c087984 */ /* 0x000f240000000800 */
[----:B---3--:R-:W-:Y:S02]  /*1880*/  FFMA R27, R16, R22, R21 ;  /* 0x00000016101b7223 */ /* 0x008fe40000000015 */
[----:B------:R-:W2:Y:S04]  /*1890*/  LDG.E.CONSTANT R22, desc[UR6][R4.64+0x700] ;  /* 0x0007000604167981 */ /* 0x000ea8000c1e9900 */
[----:B------:R-:W3:Y:S04]  /*18a0*/  LDG.E.CONSTANT R16, desc[UR6][R4.64+0x780] ;  /* 0x0007800604107981 */ /* 0x000ee8000c1e9900 */
[----:B------:R-:W0:Y:S01]  /*18b0*/  LDS R21, [R12+0x40] ;  /* 0x000040000c157984 */ /* 0x000e220000000800 */
[----:B----4-:R-:W-:Y:S01]  /*18c0*/  FFMA R20, R20, R8, R27 ;  /* 0x0000000814147223 */ /* 0x010fe2000000001b */
[----:B------:R-:W-:-:S02]  /*18d0*/  IMAD.WIDE.U32 R26, R29, 0x4, R14 ;  /* 0x000000041d1a7825 */ /* 0x000fc400078e000e */
[----:B------:R-:W1:Y:S04]  /*18e0*/  LDS R29, [R12+0x44] ;  /* 0x000044000c1d7984 */ /* 0x000e680000000800 */
[----:B------:R4:W3:Y:S04]  /*18f0*/  LDG.E.CONSTANT R8, desc[UR6][R26.64] ;  /* 0x000000061a087981 */ /* 0x0008e8000c1e9900 */
[----:B----4-:R-:W4:Y:S01]  /*1900*/  LDS R27, [R12+0x48] ;  /* 0x000048000c1b7984 */ /* 0x010f220000000800 */
[----:B0-----:R-:W-:Y:S01]  /*1910*/  FFMA R26, R19, R21, R20 ;  /* 0x00000015131a7223 */ /* 0x001fe20000000014 */
[----:B------:R-:W-:-:S05]  /*1920*/  IADD3 R21, PT, PT, R6, 0x220, RZ ;  /* 0x0000022006157810 */ /* 0x000fca0007ffe0ff */
[----:B------:R-:W-:-:S05]  /*1930*/  IMAD.WIDE.U32 R20, R21, 0x4, R14 ;  /* 0x0000000415147825 */ /* 0x000fca00078e000e */
[----:B------:R0:W3:Y:S01]  /*1940*/  LDG.E.CONSTANT R19, desc[UR6][R20.64] ;  /* 0x0000000614137981 */ /* 0x0000e2000c1e9900 */
[----:B------:R-:W-:Y:S01]  /*1950*/  IADD3 R5, PT, PT, R6, 0x240, RZ ;  /* 0x0000024006057810 */ /* 0x000fe20007ffe0ff */
[----:B-1----:R-:W-:Y:S02]  /*1960*/  FFMA R29, R28, R29, R26 ;  /* 0x0000001d1c1d7223 */ /* 0x002fe4000000001a */
[----:B0-----:R-:W-:Y:S04]  /*1970*/  LDS R20, [R12+0xc0] ;  /* 0x0000c0000c147984 */ /* 0x001fe80000000800 */
[----:B------:R-:W0:Y:S01]  /*1980*/  LDS R28, [R12+0x80] ;  /* 0x000080000c1c7984 */ /* 0x000e220000000800 */
[----:B------:R-:W-:-:S03]  /*1990*/  IMAD.WIDE.U32 R4, R5, 0x4, R14 ;  /* 0x0000000405047825 */ /* 0x000fc600078e000e */
[----:B------:R-:W1:Y:S04]  /*19a0*/  LDS R26, [R12+0x84] ;  /* 0x000084000c1a7984 */ /* 0x000e680000000800 */
[----:B------:R-:W-:Y:S01]  /*19b0*/  LDS R21, [R12+0xc4] ;  /* 0x0000c4000c157984 */ /* 0x000fe20000000800 */
[----:B----4-:R-:W-:-:S03]  /*19c0*/  FFMA R29, R18, R27, R29 ;  /* 0x0000001b121d7223 */ /* 0x010fc6000000001d */
[----:B------:R-:W4:Y:S04]  /*19d0*/  LDG.E.CONSTANT R18, desc[UR6][R4.64] ;  /* 0x0000000604127981 */ /* 0x000f28000c1e9900 */
[----:B------:R-:W1:Y:S01]  /*19e0*/  LDS R27, [R12+0x88] ;  /* 0x000088000c1b7984 */ /* 0x000e620000000800 */
[----:B0-----:R-:W-:-:S03]  /*19f0*/  FFMA R28, R17, R28, R29 ;  /* 0x0000001c111c7223 */ /* 0x001fc6000000001d */
[----:B------:R-:W4:Y:S01]  /*1a00*/  LDG.E.CONSTANT R17, desc[UR6][R4.64+0x80] ;  /* 0x0000800604117981 */ /* 0x000f22000c1e9900 */
[----:B-1----:R-:W-:-:S03]  /*1a10*/  FFMA R26, R13, R26, R28 ;  /* 0x0000001a0d1a7223 */ /* 0x002fc6000000001c */
[----:B------:R-:W4:Y:S04]  /*1a20*/  LDG.E.CONSTANT R13, desc[UR6][R4.64+0x100] ;  /* 0x00010006040d7981 */ /* 0x000f28000c1e9900 */
[----:B------:R-:W4:Y:S01]  /*1a30*/  LDG.E.CONSTANT R28, desc[UR6][R4.64+0x180] ;  /* 0x00018006041c7981 */ /* 0x000f22000c1e9900 */
[----:B------:R-:W-:-:S03]  /*1a40*/  FFMA R25, R25, R27, R26 ;  /* 0x0000001b19197223 */ /* 0x000fc6000000001a */
[----:B------:R-:W4:Y:S01]  /*1a50*/  LDG.E.CONSTANT R27, desc[UR6][R4.64+0x380] ;  /* 0x00038006041b7981 */ /* 0x000f22000c1e9900 */
[----:B------:R-:W-:-:S03]  /*1a60*/  FFMA R20, R10, R20, R25 ;  /* 0x000000140a147223 */ /* 0x000fc60000000019 */
[----:B------:R-:W4:Y:S04]  /*1a70*/  LDG.E.CONSTANT R10, desc[UR6][R4.64+0x200] ;  /* 0x00020006040a7981 */ /* 0x000f28000c1e9900 */
[----:B------:R-:W0:Y:S01]  /*1a80*/  LDS R25, [R12+0xc8] ;  /* 0x0000c8000c197984 */ /* 0x000e220000000800 */
[----:B------:R-:W-:-:S03]  /*1a90*/  FFMA R20, R9, R21, R20 ;  /* 0x0000001509147223 */ /* 0x000fc60000000014 */
[----:B------:R-:W1:Y:S04]  /*1aa0*/  LDS R21, [R12+0x100] ;  /* 0x000100000c157984 */ /* 0x000e680000000800 */
[----:B------:R-:W4:Y:S04]  /*1ab0*/  LDG.E.CONSTANT R9, desc[UR6][R4.64+0x280] ;  /* 0x0002800604097981 */ /* 0x000f28000c1e9900 */
[----:B------:R-:W4:Y:S01]  /*1ac0*/  LDG.E.CONSTANT R26, desc[UR6][R4.64+0x400] ;  /* 0x00040006041a7981 */ /* 0x000f22000c1e9900 */
[----:B0-----:R-:W-:-:S03]  /*1ad0*/  FFMA R25, R7, R25, R20 ;  /* 0x0000001907197223 */ /* 0x001fc60000000014 */
[----:B------:R0:W4:Y:S04]  /*1ae0*/  LDG.E.CONSTANT R7, desc[UR6][R4.64+0x300] ;  /* 0x0003000604077981 */ /* 0x000128000c1e9900 */
[----:B------:R-:W0:Y:S01]  /*1af0*/  LDS R20, [R12+0x104] ;  /* 0x000104000c147984 */ /* 0x000e220000000800 */
[----:B-1----:R-:W-:-:S03]  /*1b00*/  FFMA R24, R24, R21, R25 ;  /* 0x0000001518187223 */ /* 0x002fc60000000019 */
[----:B------:R-:W2:Y:S04]  /*1b10*/  LDS R25, [R12+0x108] ;  /* 0x000108000c197984 */ /* 0x000ea80000000800 */
[----:B------:R-:W3:Y:S04]  /*1b20*/  LDS R21, [R12+0x140] ;  /* 0x000140000c157984 */ /* 0x000ee80000000800 */
[----:B0-----:R-:W-:Y:S01]  /*1b30*/  LDS R5, [R12+0x180] ;  /* 0x000180000c057984 */ /* 0x001fe20000000800 */
[----:B------:R-:W-:Y:S01]  /*1b40*/  FFMA R23, R23, R20, R24 ;  /* 0x0000001417177223 */ /* 0x000fe20000000018 */
[----:B------:R-:W-:-:S02]  /*1b50*/  IADD3 R24, PT, PT, R6, 0x360, RZ ;  /* 0x0000036006187810 */ /* 0x000fc40007ffe0ff */
[----:B------:R-:W0:Y:S01]  /*1b60*/  LDS R20, [R12+0x144] ;  /* 0x000144000c147984 */ /* 0x000e220000000800 */
[----:B--2---:R-:W-:Y:S02]  /*1b70*/  FFMA R29, R22, R25, R23 ;  /* 0x00000019161d7223 */ /* 0x004fe40000000017 */
[----:B------:R-:W-:Y:S01]  /*1b80*/  IMAD.WIDE.U32 R24, R24, 0x4, R14 ;  /* 0x0000000418187825 */ /* 0x000fe200078e000e */
[----:B------:R-:W1:Y:S04]  /*1b90*/  LDS R22, [R12+0x148] ;  /* 0x000148000c167984 */ /* 0x000e680000000800 */
[----:B------:R-:W2:Y:S01]  /*1ba0*/  LDG.E.CONSTANT R23, desc[UR6][R24.64] ;  /* 0x0000000618177981 */ /* 0x000ea2000c1e9900 */
[----:B---3--:R-:W-:-:S03]  /*1bb0*/  FFMA R21, R16, R21, R29 ;  /* 0x0000001510157223 */ /* 0x008fc6000000001d */
[----:B------:R-:W3:Y:S01]  /*1bc0*/  LDG.E.CONSTANT R16, desc[UR6][R24.64+0x80] ;  /* 0x0000800618107981 */ /* 0x000ee2000c1e9900 */
[----:B0-----:R-:W-:-:S03]  /*1bd0*/  FFMA R8, R8, R20, R21 ;  /* 0x0000001408087223 */ /* 0x001fc60000000015 */
[----:B------:R-:W3:Y:S04]  /*1be0*/  LDG.E.CONSTANT R21, desc[UR6][R24.64+0x100] ;  /* 0x0001000618157981 */ /* 0x000ee8000c1e9900 */
[----:B------:R-:W3:Y:S01]  /*1bf0*/  LDG.E.CONSTANT R20, desc[UR6][R24.64+0x180] ;  /* 0x0001800618147981 */ /* 0x000ee2000c1e9900 */
[----:B-1----:R-:W-:-:S03]  /*1c00*/  FFMA R29, R19, R22, R8 ;  /* 0x00000016131d7223 */ /* 0x002fc60000000008 */
[----:B------:R-:W0:Y:S04]  /*1c10*/  LDS R19, [R12+0x184] ;  /* 0x000184000c137984 */ /* 0x000e280000000800 */
[----:B------:R-:W3:Y:S01]  /*1c20*/  LDG.E.CONSTANT R8, desc[UR6][R24.64+0x200] ;  /* 0x0002000618087981 */ /* 0x000ee2000c1e9900 */
[----:B----4-:R-:W-:-:S03]  /*1c30*/  FFMA R18, R18, R5, R29 ;  /* 0x0000000512127223 */ /* 0x010fc6000000001d */
[----:B------:R-:W1:Y:S01]  /*1c40*/  LDS R29, [R12+0x188] ;  /* 0x000188000c1d7984 */ /* 0x000e620000000800 */
[----:B------:R-:W-:-:S05]  /*1c50*/  IADD3 R5, PT, PT, R6, 0x400, RZ ;  /* 0x0000040006057810 */ /* 0x000fca0007ffe0ff */
[----:B------:R-:W-:-:S05]  /*1c60*/  IMAD.WIDE.U32 R4, R5, 0x4, R14 ;  /* 0x0000000405047825 */ /* 0x000fca00078e000e */
[----:B------:R4:W3:Y:S02]  /*1c70*/  LDG.E.CONSTANT R22, desc[UR6][R4.64] ;  /* 0x0000000604167981 */ /* 0x0008e4000c1e9900 */
[----:B----4-:R-:W-:Y:S01]  /*1c80*/  IADD3 R5, PT, PT, R6, 0x420, RZ ;  /* 0x0000042006057810 */ /* 0x010fe20007ffe0ff */
[----:B0-----:R-:W-:-:S04]  /*1c90*/  FFMA R4, R17, R19, R18 ;  /* 0x0000001311047223 */ /* 0x001fc80000000012 */
[----:B------:R-:W-:Y:S02]  /*1ca0*/  IMAD.WIDE.U32 R18, R5, 0x4, R14 ;  /* 0x0000000405127825 */ /* 0x000fe400078e000e */
[----:B------:R-:W0:Y:S04]  /*1cb0*/  LDS R5, [R12+0x1c0] ;  /* 0x0001c0000c057984 */ /* 0x000e280000000800 */
[----:B------:R1:W4:Y:S02]  /*1cc0*/  LDG.E.CONSTANT R17, desc[UR6][R18.64] ;  /* 0x0000000612117981 */ /* 0x000324000c1e9900 */
[----:B-1----:R-:W-:Y:S02]  /*1cd0*/  FFMA R19, R13, R29, R4 ;  /* 0x0000001d0d137223 */ /* 0x002fe40000000004 */
[----:B------:R-:W1:Y:S01]  /*1ce0*/  LDS R29, [R12+0x1c4] ;  /* 0x0001c4000c1d7984 */ /* 0x000e620000000800 */
[----:B------:R-:W-:-:S05]  /*1cf0*/  IADD3 R25, PT, PT, R6, 0x440, RZ ;  /* 0x0000044006197810 */ /* 0x000fca0007ffe0ff */
[----:B------:R-:W-:-:S05]  /*1d00*/  IMAD.WIDE.U32 R24, R25, 0x4, R14 ;  /* 0x0000000419187825 */ /* 0x000fca00078e000e */
[----:B------:R0:W4:Y:S04]  /*1d10*/  LDG.E.CONSTANT R13, desc[UR6][R24.64] ;  /* 0x00000006180d7981 */ /* 0x000128000c1e9900 */
[----:B0-----:R-:W-:Y:S01]  /*1d20*/  LDS R25, [R12+0x208] ;  /* 0x000208000c197984 */ /* 0x001fe20000000800 */
[----:B------:R-:W-:-:S03]  /*1d30*/  FFMA R19, R28, R5, R19 ;  /* 0x000000051c137223 */ /* 0x000fc60000000013 */
[----:B------:R-:W0:Y:S01]  /*1d40*/  LDS R28, [R12+0x1c8] ;  /* 0x0001c8000c1c7984 */ /* 0x000e220000000800 */
[----:B------:R-:W-:-:S05]  /*1d50*/  IADD3 R5, PT, PT, R6, 0x460, RZ ;  /* 0x0000046006057810 */ /* 0x000fca0007ffe0ff */
[----:B------:R-:W-:-:S04]  /*1d60*/  IMAD.WIDE.U32 R4, R5, 0x4, R14 ;  /* 0x0000000405047825 */ /* 0x000fc800078e000e */
[----:B-1----:R-:W-:Y:S02]  /*1d70*/  FFMA R24, R10, R29, R19 ;  /* 0x0000001d0a187223 */ /* 0x002fe40000000013 */
[----:B------:R1:W4:Y:S01]  /*1d80*/  LDG.E.CONSTANT R10, desc[UR6][R4.64] ;  /* 0x00000006040a7981 */ /* 0x000322000c1e9900 */
[----:B------:R-:W-:-:S03]  /*1d90*/  IADD3 R19, PT, PT, R6, 0x480, RZ ;  /* 0x0000048006137810 */ /* 0x000fc60007ffe0ff */
[----:B------:R-:W0:Y:S02]  /*1da0*/  LDS R29, [R12+0x200] ;  /* 0x000200000c1d7984 */ /* 0x000e240000000800 */
[----:B------:R-:W-:Y:S02]  /*1db0*/  IMAD.WIDE.U32 R18, R19, 0x4, R14 ;  /* 0x0000000413127825 */ /* 0x000fe400078e000e */
[----:B-1----:R-:W-:Y:S04]  /*1dc0*/  LDS R4, [R12+0x240] ;  /* 0x000240000c047984 */ /* 0x002fe80000000800 */
[----:B------:R-:W4:Y:S01]  /*1dd0*/  LDG.E.CONSTANT R5, desc[UR6][R18.64+0x100] ;  /* 0x0001000612057981 */ /* 0x000f22000c1e9900 */
[----:B0-----:R-:W-:-:S03]  /*1de0*/  FFMA R28, R9, R28, R24 ;  /* 0x0000001c091c7223 */ /* 0x001fc60000000018 */
[----:B------:R-:W4:Y:S04]  /*1df0*/  LDG.E.CONSTANT R9, desc[UR6][R18.64] ;  /* 0x0000000612097981 */ /* 0x000f28000c1e9900 */
[----:B------:R-:W0:Y:S01]  /*1e00*/  LDS R24, [R12+0x204] ;  /* 0x000204000c187984 */ /* 0x000e220000000800 */
[----:B------:R-:W-:-:S03]  /*1e10*/  FFMA R28, R7, R29, R28 ;  /* 0x0000001d071c7223 */ /* 0x000fc6000000001c */
[----:B------:R-:W4:Y:S01]  /*1e20*/  LDG.E.CONSTANT R7, desc[UR6][R18.64+0x80] ;  /* 0x0000800612077981 */ /* 0x000f22000c1e9900 */
[----:B0-----:R-:W-:-:S03]  /*1e30*/  FFMA R27, R27, R24, R28 ;  /* 0x000000181b1b7223 */ /* 0x001fc6000000001c */
[----:B------:R-:W3:Y:S04]  /*1e40*/  LDS R24, [R12+0x244] ;  /* 0x000244000c187984 */ /* 0x000ee80000000800 */
[----:B------:R-:W4:Y:S01]  /*1e50*/  LDG.E.CONSTANT R28, desc[UR6][R18.64+0x180] ;  /* 0x00018006121c7981 */ /* 0x000f22000c1e9900 */
[----:B------:R-:W-:-:S03]  /*1e60*/  FFMA R26, R26, R25, R27 ;  /* 0x000000191a1a7223 */ /* 0x000fc6000000001b */
[----:B------:R-:W0:Y:S04]  /*1e70*/  LDS R25, [R12+0x248] ;  /* 0x000248000c197984 */ /* 0x000e280000000800 */
[----:B------:R-:W4:Y:S01]  /*1e80*/  LDG.E.CONSTANT R27, desc[UR6][R18.64+0x300] ;  /* 0x00030006121b7981 */ /* 0x000f22000c1e9900 */
[----:B--2---:R-:W-:-:S03]  /*1e90*/  FFMA R23, R23, R4, R26 ;  /* 0x0000000417177223 */ /* 0x004fc6000000001a */
[----:B------:R-:W2:Y:S01]  /*1ea0*/  LDG.E.CONSTANT R4, desc[UR6][R18.64+0x200] ;  /* 0x0002000612047981 */ /* 0x000ea2000c1e9900 */
[----:B---3--:R-:W-:-:S03]  /*1eb0*/  FFMA R24, R16, R24, R23 ;  /* 0x0000001810187223 */ /* 0x008fc60000000017 */
[----:B------:R-:W3:Y:S04]  /*1ec0*/  LDG.E.CONSTANT R16, desc[UR6][R18.64+0x280] ;  /* 0x0002800612107981 */ /* 0x000ee8000c1e9900 */
[----:B------:R-:W1:Y:S04]  /*1ed0*/  LDS R23, [R12+0x280] ;  /* 0x000280000c177984 */ /* 0x000e680000000800 */
[----:B------:R-:W3:Y:S01]  /*1ee0*/  LDG.E.CONSTANT R26, desc[UR6][R18.64+0x380] ;  /* 0x00038006121a7981 */ /* 0x000ee2000c1e9900 */
[----:B0-----:R-:W-:-:S03]  /*1ef0*/  FFMA R21, R21, R25, R24 ;  /* 0x0000001915157223 */ /* 0x001fc60000000018 */
[----:B------:R-:W0:Y:S04]  /*1f00*/  LDS R24, [R12+0x284] ;  /* 0x000284000c187984 */ /* 0x000e280000000800 */
[----:B------:R-:W-:Y:S01]  /*1f10*/  LDS R25, [R12+0x2c0] ;  /* 0x0002c0000c197984 */ /* 0x000fe20000000800 */
[----:B-1----:R-:W-:-:S03]  /*1f20*/  FFMA R21, R20, R23, R21 ;  /* 0x0000001714157223 */ /* 0x002fc60000000015 */
[----:B------:R-:W1:Y:S01]  /*1f30*/  LDS R23, [R12+0x288] ;  /* 0x000288000c177984 */ /* 0x000e620000000800 */
[----:B0-----:R-:W-:-:S03]  /*1f40*/  FFMA R29, R8, R24, R21 ;  /* 0x00000018081d7223 */ /* 0x001fc60000000015 */
[----:B------:R0:W3:Y:S01]  /*1f50*/  LDG.E.CONSTANT R8, desc[UR6][R18.64+0x400] ;  /* 0x0004000612087981 */ /* 0x0000e2000c1e9900 */
[----:B------:R-:W-:-:S03]  /*1f60*/  IADD3 R21, PT, PT, R6, 0x5a0, RZ ;  /* 0x000005a006157810 */ /* 0x000fc60007ffe0ff */
[----:B------:R-:W0:Y:S02]  /*1f70*/  LDS R24, [R12+0x2c4] ;  /* 0x0002c4000c187984 */ /* 0x000e240000000800 */
[----:B------:R-:W-:-:S04]  /*1f80*/  IMAD.WIDE.U32 R20, R21, 0x4, R14 ;  /* 0x0000000415147825 */ /* 0x000fc800078e000e */
[----:B-1----:R-:W-:Y:S02]  /*1f90*/  FFMA R22, R22, R23, R29 ;  /* 0x0000001716167223 */ /* 0x002fe4000000001d */
[----:B------:R-:W3:Y:S02]  /*1fa0*/  LDG.E.CONSTANT R23, desc[UR6][R20.64] ;  /* 0x0000000614177981 */ /* 0x000ee4000c1e9900 */
[----:B----4-:R-:W-:Y:S02]  /*1fb0*/  FFMA R29, R17, R25, R22 ;  /* 0x00000019111d7223 */ /* 0x010fe40000000016 */
[----:B------:R-:W4:Y:S04]  /*1fc0*/  LDG.E.CONSTANT R22, desc[UR6][R20.64+0x80] ;  /* 0x0000800614167981 */ /* 0x000f28000c1e9900 */
[----:B------:R-:W1:Y:S01]  /*1fd0*/  LDS R25, [R12+0x2c8] ;  /* 0x0002c8000c197984 */ /* 0x000e620000000800 */
[----:B0-----:R-:W-:-:S03]  /*1fe0*/  IADD3 R19, PT, PT, R6, 0x600, RZ ;  /* 0x0000060006137810 */ /* 0x001fc60007ffe0ff */
[----:B------:R0:W4:Y:S02]  /*1ff0*/  LDG.E.CONSTANT R17, desc[UR6][R20.64+0x100] ;  /* 0x0001000614117981 */ /* 0x000124000c1e9900 */
[----:B------:R-:W-:-:S04]  /*2000*/  IMAD.WIDE.U32 R18, R19, 0x4, R14 ;  /* 0x0000000413127825 */ /* 0x000fc800078e000e */
[----:B------:R-:W-:Y:S02]  /*2010*/  FFMA R24, R13, R24, R29 ;  /* 0x000000180d187223 */ /* 0x000fe4000000001d */
[----:B------:R-:W1:Y:S04]  /*2020*/  LDS R29, [R12+0x300] ;  /* 0x000300000c1d7984 */ /* 0x000e680000000800 */
[----:B------:R0:W4:Y:S02]  /*2030*/  LDG.E.CONSTANT R13, desc[UR6][R18.64] ;  /* 0x00000006120d7981 */ /* 0x000124000c1e9900 */
[----:B0-----:R-:W-:Y:S02]  /*2040*/  IADD3 R21, PT, PT, R6, 0x640, RZ ;  /* 0x0000064006157810 */ /* 0x001fe40007ffe0ff */
[----:B------:R-:W0:Y:S01]  /*2050*/  LDS R18, [R12+0x304] ;  /* 0x000304000c127984 */ /* 0x000e220000000800 */
[----:B-1----:R-:W-:Y:S01]  /*2060*/  FFMA R19, R10, R25, R24 ;  /* 0x000000190a137223 */ /* 0x002fe20000000018 */
[----:B------:R-:W-:-:S05]  /*2070*/  IADD3 R25, PT, PT, R6, 0x620, RZ ;  /* 0x0000062006197810 */ /* 0x000fca0007ffe0ff */
[----:B------:R-:W-:-:S05]  /*2080*/  IMAD.WIDE.U32 R24, R25, 0x4, R14 ;  /* 0x0000000419187825 */ /* 0x000fca00078e000e */
[----:B------:R1:W4:Y:S01]  /*2090*/  LDG.E.CONSTANT R10, desc[UR6][R24.64] ;  /* 0x00000006180a7981 */ /* 0x000322000c1e9900 */
[----:B------:R-:W-:-:S04]  /*20a0*/  IMAD.WIDE.U32 R20, R21, 0x4, R14 ;  /* 0x0000000415147825 */ /* 0x000fc800078e000e */
[----:B-1----:R-:W-:Y:S02]  /*20b0*/  FFMA R24, R9, R29, R19 ;  /* 0x0000001d09187223 */ /* 0x002fe40000000013 */
[----:B------:R-:W1:Y:S04]  /*20c0*/  LDS R29, [R12+0x308] ;  /* 0x000308000c1d7984 */ /* 0x000e680000000800 */
[----:B------:R0:W4:Y:S04]  /*20d0*/  LDG.E.CONSTANT R9, desc[UR6][R20.64] ;  /* 0x0000000614097981 */ /* 0x000128000c1e9900 */
[----:B0-----:R-:W0:Y:S01]  /*20e0*/  LDS R21, [R12+0x340] ;  /* 0x000340000c157984 */ /* 0x001e220000000800 */
[----:B------:R-:W-:Y:S01]  /*20f0*/  IADD3 R19, PT, PT, R6, 0x660, RZ ;  /* 0x0000066006137810 */ /* 0x000fe20007ffe0ff */
[----:B------:R-:W-:-:S04]  /*2100*/  FFMA R24, R7, R18, R24 ;  /* 0x0000001207187223 */ /* 0x000fc80000000018 */
[----:B------:R-:W-:Y:S01]  /*2110*/  IMAD.WIDE.U32 R18, R19, 0x4, R14 ;  /* 0x0000000413127825 */ /* 0x000fe200078e000e */
[----:B------:R-:W-:-:S04]  /*2120*/  IADD3 R25, PT, PT, R6, 0x680, RZ ;  /* 0x0000068006197810 */ /* 0x000fc80007ffe0ff */
[----:B------:R1:W4:Y:S04]  /*2130*/  LDG.E.CONSTANT R7, desc[UR6][R18.64] ;  /* 0x0000000612077981 */ /* 0x000328000c1e9900 */
[----:B-1----:R-:W2:Y:S01]  /*2140*/  LDS R19, [R12+0x344] ;  /* 0x000344000c137984 */ /* 0x002ea20000000800 */
[----:B------:R-:W-:Y:S01]  /*2150*/  FFMA R29, R5, R29, R24 ;  /* 0x0000001d051d7223 */ /* 0x000fe20000000018 */
[----:B------:R-:W-:-:S05]  /*2160*/  IMAD.WIDE.U32 R24, R25, 0x4, R14 ;  /* 0x0000000419187825 */ /* 0x000fca00078e000e */
[----:B------:R1:W4:Y:S01]  /*2170*/  LDG.E.CONSTANT R5, desc[UR6][R24.64] ;  /* 0x0000000618057981 */ /* 0x000322000c1e9900 */
[----:B0-----:R-:W-:-:S03]  /*2180*/  FFMA R21, R28, R21, R29 ;  /* 0x000000151c157223 */ /* 0x001fc6000000001d */
[----:B------:R-:W3:Y:S01]  /*2190*/  LDS R29, [R12+0x348] ;  /* 0x000348000c1d7984 */ /* 0x000ee20000000800 */
[----:B------:R-:W-:-:S03]  /*21a0*/  IADD3 R20, PT, PT, R6, 0x6a0, RZ ;  /* 0x000006a006147810 */ /* 0x000fc60007ffe0ff */
[----:B------:R-:W0:Y:S04]  /*21b0*/  LDS R28, [R12+0x380] ;  /* 0x000380000c1c7984 */ /* 0x000e280000000800 */
[----:B-1----:R-:W1:Y:S01]  /*21c0*/  LDS R24, [R12+0x384] ;  /* 0x000384000c187984 */ /* 0x002e620000000800 */
[----:B--2---:R-:W-:Y:S01]  /*21d0*/  FFMA R25, R4, R19, R21 ;  /* 0x0000001304197223 */ /* 0x004fe20000000015 */
[----:B------:R-:W-:Y:S01]  /*21e0*/  IADD3 R19, PT, PT, R6, 0x6c0, RZ ;  /* 0x000006c006137810 */ /* 0x000fe20007ffe0ff */
[----:B------:R-:W-:-:S04]  /*21f0*/  IMAD.WIDE.U32 R20, R20, 0x4, R14 ;  /* 0x0000000414147825 */ /* 0x000fc800078e000e */
[----:B------:R-:W-:Y:S01]  /*2200*/  IMAD.WIDE.U32 R18, R19, 0x4, R14 ;  /* 0x0000000413127825 */ /* 0x000fe200078e000e */
[----:B------:R2:W4:Y:S03]  /*2210*/  LDG.E.CONSTANT R4, desc[UR6][R20.64] ;  /* 0x0000000614047981 */ /* 0x000526000c1e9900 */
[----:B---3--:R-:W-:Y:S02]  /*2220*/  FFMA R29, R16, R29, R25 ;  /* 0x0000001d101d7223 */ /* 0x008fe40000000019 */
[----:B------:R-:W3:Y:S02]  /*2230*/  LDG.E.CONSTANT R16, desc[UR6][R18.64] ;  /* 0x0000000612107981 */ /* 0x000ee4000c1e9900 */
[----:B0-----:R-:W-:Y:S02]  /*2240*/  FFMA R29, R27, R28, R29 ;  /* 0x0000001c1b1d7223 */ /* 0x001fe4000000001d */
[----:B------:R-:W0:Y:S04]  /*2250*/  LDS R25, [R12+0x388] ;  /* 0x000388000c197984 */ /* 0x000e280000000800 */
[----:B------:R-:W3:Y:S01]  /*2260*/  LDG.E.CONSTANT R27, desc[UR6][R18.64+0x80] ;  /* 0x00008006121b7981 */ /* 0x000ee2000c1e9900 */
[----:B-1----:R-:W-:-:S03]  /*2270*/  FFMA R29, R26, R24, R29 ;  /* 0x000000181a1d7223 */ /* 0x002fc6000000001d */
[----:B------:R-:W3:Y:S04]  /*2280*/  LDG.E.CONSTANT R26, desc[UR6][R18.64+0x100] ;  /* 0x00010006121a7981 */ /* 0x000ee8000c1e9900 */
[----:B------:R-:W1:Y:S04]  /*2290*/  LDS R24, [R12+0x3c0] ;  /* 0x0003c0000c187984 */ /* 0x000e680000000800 */
[----:B--2---:R-:W4:Y:S04]  /*22a0*/  LDS R21, [R12+0x3c4] ;  /* 0x0003c4000c157984 */ /* 0x004f280000000800 */
[----:B------:R-:W2:Y:S01]  /*22b0*/  LDG.E.CONSTANT R28, desc[UR6][R18.64+0x300] ;  /* 0x00030006121c7981 */ /* 0x000ea2000c1e9900 */
[----:B0-----:R-:W-:-:S03]  /*22c0*/  FFMA R20, R8, R25, R29 ;  /* 0x0000001908147223 */ /* 0x001fc6000000001d */
[----:B------:R-:W2:Y:S04]  /*22d0*/  LDG.E.CONSTANT R8, desc[UR6][R18.64+0x180] ;  /* 0x0001800612087981 */ /* 0x000ea8000c1e9900 */
[----:B------:R-:W2:Y:S01]  /*22e0*/  LDG.E.CONSTANT R25, desc[UR6][R18.64+0x200] ;  /* 0x0002000612197981 */ /* 0x000ea2000c1e9900 */
[----:B-1----:R-:W-:-:S03]  /*22f0*/  FFMA R23, R23, R24, R20 ;  /* 0x0000001817177223 */ /* 0x002fc60000000014 */
[----:B------:R-:W0:Y:S04]  /*2300*/  LDS R20, [R12+0x3c8] ;  /* 0x0003c8000c147984 */ /* 0x000e280000000800 */
[----:B------:R-:W2:Y:S01]  /*2310*/  LDG.E.CONSTANT R24, desc[UR6][R18.64+0x280] ;  /* 0x0002800612187981 */ /* 0x000ea2000c1e9900 */
[----:B----4-:R-:W-:-:S03]  /*2320*/  FFMA R22, R22, R21, R23 ;  /* 0x0000001516167223 */ /* 0x010fc60000000017 */
[----:B------:R-:W1:Y:S04]  /*2330*/  LDS R23, [R12+0x400] ;  /* 0x000400000c177984 */ /* 0x000e680000000800 */
[----:B------:R-:W4:Y:S01]  /*2340*/  LDS R21, [R12+0x404] ;  /* 0x000404000c157984 */ /* 0x000f220000000800 */
[----:B0-----:R-:W-:-:S03]  /*2350*/  FFMA R20, R17, R20, R22 ;  /* 0x0000001411147223 */ /* 0x001fc60000000016 */
[----:B------:R-:W2:Y:S01]  /*2360*/  LDG.E.CONSTANT R17, desc[UR6][R18.64+0x380] ;  /* 0x0003800612117981 */ /* 0x000ea2000c1e9900 */
[----:B------:R-:W-:Y:S01]  /*2370*/  IADD3 R29, PT, PT, R6, 0x7e0, RZ ;  /* 0x000007e0061d7810 */ /* 0x000fe20007ffe0ff */
[----:B-1----:R-:W-:Y:S02]  /*2380*/  FFMA R23, R13, R23, R20 ;  /* 0x000000170d177223 */ /* 0x002fe40000000014 */
[----:B------:R-:W0:Y:S04]  /*2390*/  LDS R20, [R12+0x408] ;  /* 0x000408000c147984 */ /* 0x000e280000000800 */
[----:B------:R-:W2:Y:S01]  /*23a0*/  LDG.E.CONSTANT R13, desc[UR6][R18.64+0x400] ;  /* 0x00040006120d7981 */ /* 0x000ea2000c1e9900 */
[----:B----4-:R-:W-:Y:S01]  /*23b0*/  FFMA R21, R10, R21, R23 ;  /* 0x000000150a157223 */ /* 0x010fe20000000017 */
[----:B------:R-:W-:-:S02]  /*23c0*/  IMAD.WIDE.U32 R22, R29, 0x4, R14 ;  /* 0x000000041d167825 */ /* 0x000fc400078e000e */
[----:B------:R-:W1:Y:S04]  /*23d0*/  LDS R29, [R12+0x440] ;  /* 0x000440000c1d7984 */ /* 0x000e680000000800 */
[----:B------:R4:W2:Y:S04]  /*23e0*/  LDG.E.CONSTANT R10, desc[UR6][R22.64] ;  /* 0x00000006160a7981 */ /* 0x0008a8000c1e9900 */
[----:B----4-:R-:W4:Y:S01]  /*23f0*/  LDS R22, [R12+0x444] ;  /* 0x000444000c167984 */ /* 0x010f220000000800 */
[----:B0-----:R-:W-:Y:S01]  /*2400*/  FFMA R23, R9, R20, R21 ;  /* 0x0000001409177223 */ /* 0x001fe20000000015 */
[----:B------:R-:W-:-:S05]  /*2410*/  IADD3 R21, PT, PT, R6, 0x800, RZ ;  /* 0x0000080006157810 */ /* 0x000fca0007ffe0ff */
[----:B------:R-:W-:-:S05]  /*2420*/  IMAD.WIDE.U32 R20, R21, 0x4, R14 ;  /* 0x0000000415147825 */ /* 0x000fca00078e000e */
[----:B------:R-:W2:Y:S01]  /*2430*/  LDG.E.CONSTANT R9, desc[UR6][R20.64] ;  /* 0x0000000614097981 */ /* 0x000ea2000c1e9900 */
[----:B------:R-:W-:-:S05]  /*2440*/  IADD3 R19, PT, PT, R6, 0x820, RZ ;  /* 0x0000082006137810 */ /* 0x000fca0007ffe0ff */
[----:B------:R-:W-:-:S04]  /*2450*/  IMAD.WIDE.U32 R18, R19, 0x4, R14 ;  /* 0x0000000413127825 */ /* 0x000fc800078e000e */
[----:B-1----:R-:W-:Y:S02]  /*2460*/  FFMA R29, R7, R29, R23 ;  /* 0x0000001d071d7223 */ /* 0x002fe40000000017 */
[----:B------:R0:W2:Y:S01]  /*2470*/  LDG.E.CONSTANT R7, desc[UR6][R18.64] ;  /* 0x0000000612077981 */ /* 0x0000a2000c1e9900 */
[----:B------:R-:W-:-:S03]  /*2480*/  IADD3 R23, PT, PT, R6, 0x840, RZ ;  /* 0x0000084006177810 */ /* 0x000fc60007ffe0ff */
[----:B0-----:R-:W0:Y:S01]  /*2490*/  LDS R18, [R12+0x448] ;  /* 0x000448000c127984 */ /* 0x001e220000000800 */
[----:B----4-:R-:W-:Y:S01]  /*24a0*/  FFMA R29, R5, R22, R29 ;  /* 0x00000016051d7223 */ /* 0x010fe2000000001d */
[----:B------:R-:W-:-:S05]  /*24b0*/  IMAD.WIDE.U32 R22, R23, 0x4, R14 ;  /* 0x0000000417167825 */ /* 0x000fca00078e000e */
[----:B------:R1:W4:Y:S04]  /*24c0*/  LDG.E.CONSTANT R5, desc[UR6][R22.64] ;  /* 0x0000000616057981 */ /* 0x000328000c1e9900 */
[----:B-1----:R-:W3:Y:S01]  /*24d0*/  LDS R22, [R12+0x480] ;  /* 0x000480000c167984 */ /* 0x002ee20000000800 */
[C---:B------:R-:W-:Y:S02]  /*24e0*/  IADD3 R20, PT, PT, R6.reuse, 0x860, RZ ;  /* 0x0000086006147810 */ /* 0x040fe40007ffe0ff */
[----:B------:R-:W-:Y:S01]  /*24f0*/  IADD3 R19, PT, PT, R6, 0x880, RZ ;  /* 0x0000088006137810 */ /* 0x000fe20007ffe0ff */
[----:B0-----:R-:W-:-:S04]  /*2500*/  FFMA R21, R4, R18, R29 ;  /* 0x0000001204157223 */ /* 0x001fc8000000001d */
[----:B------:R-:W-:Y:S01]  /*2510*/  IMAD.WIDE.U32 R18, R19, 0x4, R14 ;  /* 0x0000000413127825 */ /* 0x000fe200078e000e */
[----:B------:R-:W0:Y:S03]  /*2520*/  LDS R29, [R12+0x484] ;  /* 0x000484000c1d7984 */ /* 0x000e260000000800 */
[----:B---3--:R-:W-:Y:S01]  /*2530*/  FFMA R22, R16, R22, R21 ;  /* 0x0000001610167223 */ /* 0x008fe20000000015 */
[----:B------:R-:W-:Y:S01]  /*2540*/  IMAD.WIDE.U32 R20, R20, 0x4, R14 ;  /* 0x0000000414147825 */ /* 0x000fe200078e000e */
[----:B------:R1:W3:Y:S04]  /*2550*/  LDG.E.CONSTANT R16, desc[UR6][R18.64] ;  /* 0x0000000612107981 */ /* 0x0002e8000c1e9900 */
[----:B------:R0:W3:Y:S04]  /*2560*/  LDG.E.CONSTANT R4, desc[UR6][R20.64] ;  /* 0x0000000614047981 */ /* 0x0000e8000c1e9900 */
[----:B-1----:R-:W1:Y:S01]  /*2570*/  LDS R19, [R12+0x488] ;  /* 0x000488000c137984 */ /* 0x002e620000000800 */
[----:B------:R-:W-:Y:S01]  /*2580*/  IADD3 R23, PT, PT, R6, 0x8a0, RZ ;  /* 0x000008a006177810 */ /* 0x000fe20007ffe0ff */
[----:B0-----:R-:W-:-:S02]  /*2590*/  FFMA R27, R27, R29, R22 ;  /* 0x0000001d1b1b7223 */ /* 0x001fc40000000016 */
[----:B------:R-:W2:Y:S02]  /*25a0*/  LDS R29, [R12+0x4c0] ;  /* 0x0004c0000c1d7984 */ /* 0x000ea40000000800 */
[----:B------:R-:W-:-:S04]  /*25b0*/  IMAD.WIDE.U32 R22, R23, 0x4, R14 ;  /* 0x0000000417167825 */ /* 0x000fc800078e000e */
[----:B-1----:R-:W-:Y:S02]  /*25c0*/  FFMA R19, R26, R19, R27 ;  /* 0x000000131a137223 */ /* 0x002fe4000000001b */
[----:B------:R2:W3:Y:S04]  /*25d0*/  LDG.E.CONSTANT R27, desc[UR6][R22.64] ;  /* 0x00000006161b7981 */ /* 0x0004e8000c1e9900 */
[----:B------:R-:W0:Y:S01]  /*25e0*/  LDS R26, [R12+0x4c4] ;  /* 0x0004c4000c1a7984 */ /* 0x000e220000000800 */
[----:B------:R-:W-:Y:S01]  /*25f0*/  IADD3 R21, PT, PT, R6, 0x8c0, RZ ;  /* 0x000008c006157810 */ /* 0x000fe20007ffe0ff */
[----:B--2---:R-:W-:Y:S02]  /*2600*/  FFMA R22, R8, R29, R19 ;  /* 0x0000001d08167223 */ /* 0x004fe40000000013 */
[----:B------:R-:W1:Y:S02]  /*2610*/  LDS R29, [R12+0x4c8] ;  /* 0x0004c8000c1d7984 */ /* 0x000e640000000800 */
[----:B------:R-:W-:Y:S01]  /*2620*/  IMAD.WIDE.U32 R20, R21, 0x4, R14 ;  /* 0x0000000415147825 */ /* 0x000fe200078e000e */
[----:B------:R-:W-:-:S04]  /*2630*/  IADD3 R19, PT, PT, R6, 0x8e0, RZ ;  /* 0x000008e006137810 */ /* 0x000fc80007ffe0ff */
[----:B------:R2:W3:Y:S01]  /*2640*/  LDG.E.CONSTANT R8, desc[UR6][R20.64] ;  /* 0x0000000614087981 */ /* 0x0004e2000c1e9900 */
[----:B------:R-:W-:-:S04]  /*2650*/  IMAD.WIDE.U32 R18, R19, 0x4, R14 ;  /* 0x0000000413127825 */ /* 0x000fc800078e000e */
[----:B0-----:R-:W-:Y:S01]  /*2660*/  FFMA R25, R25, R26, R22 ;  /* 0x0000001a19197223 */ /* 0x001fe20000000016 */
[----:B------:R-:W-:Y:S01]  /*2670*/  IADD3 R23, PT, PT, R6, 0x900, RZ ;  /* 0x0000090006177810 */ /* 0x000fe20007ffe0ff */
[----:B------:R-:W0:Y:S04]  /*2680*/  LDS R22, [R12+0x500] ;  /* 0x000500000c167984 */ /* 0x000e280000000800 */
[----:B------:R1:W3:Y:S04]  /*2690*/  LDG.E.CONSTANT R26, desc[UR6][R18.64] ;  /* 0x00000006121a7981 */ /* 0x0002e8000c1e9900 */
[----:B--2---:R-:W-:Y:S04]  /*26a0*/  LDS R20, [R12+0x508] ;  /* 0x000508000c147984 */ /* 0x004fe80000000800 */
[----:B------:R-:W-:Y:S04]  /*26b0*/  LDS R21, [R12+0x548] ;  /* 0x000548000c157984 */ /* 0x000fe80000000800 */
[----:B-1----:R-:W1:Y:S01]  /*26c0*/  LDS R18, [R12+0x504] ;  /* 0x000504000c127984 */ /* 0x002e620000000800 */
[----:B------:R-:W-:Y:S01]  /*26d0*/  FFMA R29, R24, R29, R25 ;  /* 0x0000001d181d7223 */ /* 0x000fe20000000019 */
[----:B------:R-:W-:-:S05]  /*26e0*/  IMAD.WIDE.U32 R24, R23, 0x4, R14 ;  /* 0x0000000417187825 */ /* 0x000fca00078e000e */
[----:B------:R-:W2:Y:S04]  /*26f0*/  LDG.E.CONSTANT R23, desc[UR6][R24.64] ;  /* 0x0000000618177981 */ /* 0x000ea8000c1e9900 */
[----:B------:R-:W2:Y:S01]  /*2700*/  LDG.E.CONSTANT R19, desc[UR6][R24.64+0x100] ;  /* 0x0001000618137981 */ /* 0x000ea2000c1e9900 */
[----:B0-----:R-:W-:-:S03]  /*2710*/  FFMA R28, R28, R22, R29 ;  /* 0x000000161c1c7223 */ /* 0x001fc6000000001d */
[----:B------:R-:W2:Y:S01]  /*2720*/  LDG.E.CONSTANT R22, desc[UR6][R24.64+0x80] ;  /* 0x0000800618167981 */ /* 0x000ea2000c1e9900 */
[----:B-1----:R-:W-:-:S03]  /*2730*/  FFMA R28, R17, R18, R28 ;  /* 0x00000012111c7223 */ /* 0x002fc6000000001c */
[----:B------:R-:W0:Y:S04]  /*2740*/  LDS R18, [R12+0x540] ;  /* 0x000540000c127984 */ /* 0x000e280000000800 */
[----:B------:R-:W2:Y:S01]  /*2750*/  LDG.E.CONSTANT R17, desc[UR6][R24.64+0x180] ;  /* 0x0001800618117981 */ /* 0x000ea2000c1e9900 */
[----:B------:R-:W-:-:S03]  /*2760*/  FFMA R13, R13, R20, R28 ;  /* 0x000000140d0d7223 */ /* 0x000fc6000000001c */
[----:B------:R-:W1:Y:S04]  /*2770*/  LDS R20, [R12+0x544] ;  /* 0x000544000c147984 */ /* 0x000e680000000800 */
[----:B------:R-:W-:Y:S01]  /*2780*/  LDS R28, [R12+0x584] ;  /* 0x000584000c1c7984 */ /* 0x000fe20000000800 */
[----:B0-----:R-:W-:-:S03]  /*2790*/  FFMA R10, R10, R18, R13 ;  /* 0x000000120a0a7223 */ /* 0x001fc6000000000d */
[----:B------:R-:W2:Y:S04]  /*27a0*/  LDG.E.CONSTANT R18, desc[UR6][R24.64+0x200] ;  /* 0x0002000618127981 */ /* 0x000ea8000c1e9900 */
[----:B------:R-:W2:Y:S01]  /*27b0*/  LDG.E.CONSTANT R13, desc[UR6][R24.64+0x280] ;  /* 0x00028006180d7981 */ /* 0x000ea2000c1e9900 */
[----:B-1----:R-:W-:-:S03]  /*27c0*/  FFMA R10, R9, R20, R10 ;  /* 0x00000014090a7223 */ /* 0x002fc6000000000a */
[----:B------:R-:W4:Y:S01]  /*27d0*/  LDS R9, [R12+0x580] ;  /* 0x000580000c097984 */ /* 0x000f220000000800 */
[----:B------:R-:W-:-:S03]  /*27e0*/  FFMA R20, R7, R21, R10 ;  /* 0x0000001507147223 */ /* 0x000fc6000000000a */
[----:B------:R-:W2:Y:S01]  /*27f0*/  LDG.E.CONSTANT R10, desc[UR6][R24.64+0x300] ;  /* 0x00030006180a7981 */ /* 0x000ea2000c1e9900 */
[----:B------:R-:W-:Y:S01]  /*2800*/  IADD3 R21, PT, PT, R6, 0xa00, RZ ;  /* 0x00000a0006157810 */ /* 0x000fe20007ffe0ff */
[----:B----4-:R-:W-:-:S04]  /*2810*/  FFMA R5, R5, R9, R20 ;  /* 0x0000000905057223 */ /* 0x010fc80000000014 */
[----:B------:R-:W-:Y:S01]  /*2820*/  IMAD.WIDE.U32 R20, R21, 0x4, R14 ;  /* 0x0000000415147825 */ /* 0x000fe200078e000e */
[----:B------:R0:W4:Y:S04]  /*2830*/  LDG.E.CONSTANT R9, desc[UR6][R24.64+0x380] ;  /* 0x0003800618097981 */ /* 0x000128000c1e9900 */
[----:B------:R1:W4:Y:S04]  /*2840*/  LDG.E.CONSTANT R7, desc[UR6][R20.64] ;  /* 0x0000000614077981 */ /* 0x000328000c1e9900 */
[----:B0-----:R-:W-:Y:S04]  /*2850*/  LDS R24, [R12+0x5c4] ;  /* 0x0005c4000c187984 */ /* 0x001fe80000000800 */
[----:B-1----:R-:W0:Y:S01]  /*2860*/  LDS R20, [R12+0x588] ;  /* 0x000588000c147984 */ /* 0x002e220000000800 */
[----:B------:R-:W-:-:S03]  /*2870*/  IADD3 R21, PT, PT, R6, 0xa20, RZ ;  /* 0x00000a2006157810 */ /* 0x000fc60007ffe0ff */
[----:B------:R-:W-:Y:S01]  /*2880*/  LDS R25, [R12+0x608] ;  /* 0x000608000c197984 */ /* 0x000fe20000000800 */
[----:B---3--:R-:W-:Y:S01]  /*2890*/  FFMA R29, R4, R28, R5 ;  /* 0x0000001c041d7223 */ /* 0x008fe20000000005 */
[----:B------:R-:W-:Y:S02]  /*28a0*/  IMAD.WIDE.U32 R4, R21, 0x4, R14 ;  /* 0x0000000415047825 */ /* 0x000fe400078e000e */
[----:B------:R-:W-:Y:S02]  /*28b0*/  LDS R21, [R12+0x600] ;  /* 0x000600000c157984 */ /* 0x000fe40000000800 */
[----:B0-----:R-:W-:Y:S02]  /*28c0*/  FFMA R28, R16, R20, R29 ;  /* 0x00000014101c7223 */ /* 0x001fe4000000001d */
[----:B------:R-:W3:Y:S04]  /*28d0*/  LDG.E.CONSTANT R16, desc[UR6][R4.64] ;  /* 0x0000000604107981 */ /* 0x000ee8000c1e9900 */
[----:B------:R-:W0:Y:S04]  /*28e0*/  LDS R29, [R12+0x5c0] ;  /* 0x0005c0000c1d7984 */ /* 0x000e280000000800 */
[----:B------:R-:W1:Y:S01]  /*28f0*/  LDS R20, [R12+0x5c8] ;  /* 0x0005c8000c147984 */ /* 0x000e620000000800 */
[----:B0-----:R-:W-:-:S03]  /*2900*/  FFMA R29, R27, R29, R28 ;  /* 0x0000001d1b1d7223 */ /* 0x001fc6000000001c */
[----:B------:R-:W3:Y:S04]  /*2910*/  LDG.E.CONSTANT R27, desc[UR6][R4.64+0x80] ;  /* 0x00008006041b7981 */ /* 0x000ee8000c1e9900 */
[----:B------:R-:W-:Y:S01]  /*2920*/  LDS R28, [R12+0x648] ;  /* 0x000648000c1c7984 */ /* 0x000fe20000000800 */
[----:B------:R-:W-:-:S03]  /*2930*/  FFMA R29, R8, R24, R29 ;  /* 0x00000018081d7223 */ /* 0x000fc6000000001d */
[----:B------:R-:W3:Y:S04]  /*2940*/  LDG.E.CONSTANT R8, desc[UR6][R4.64+0x100] ;  /* 0x0001000604087981 */ /* 0x000ee8000c1e9900 */
[----:B------:R-:W0:Y:S01]  /*2950*/  LDS R24, [R12+0x604] ;  /* 0x000604000c187984 */ /* 0x000e220000000800 */
[----:B-1----:R-:W-:-:S03]  /*2960*/  FFMA R20, R26, R20, R29 ;  /* 0x000000141a147223 */ /* 0x002fc6000000001d */
[----:B------:R-:W3:Y:S01]  /*2970*/  LDG.E.CONSTANT R26, desc[UR6][R4.64+0x200] ;  /* 0x00020006041a7981 */ /* 0x000ee2000c1e9900 */
[----:B--2---:R-:W-:-:S03]  /*2980*/  FFMA R21, R23, R21, R20 ;  /* 0x0000001517157223 */ /* 0x004fc60000000014 */
[----:B------:R-:W2:Y:S04]  /*2990*/  LDG.E.CONSTANT R20, desc[UR6][R4.64+0x180] ;  /* 0x0001800604147981 */ /* 0x000ea8000c1e9900 */
[----:B------:R-:W-:Y:S01]  /*29a0*/  LDS R23, [R12+0x644] ;  /* 0x000644000c177984 */ /* 0x000fe20000000800 */
[----:B0-----:R-:W-:-:S03]  /*29b0*/  FFMA R22, R22, R24, R21 ;  /* 0x0000001816167223 */ /* 0x001fc60000000015 */
[----:B------:R-:W0:Y:S01]  /*29c0*/  LDS R24, [R12+0x640] ;  /* 0x000640000c187984 */ /* 0x000e220000000800 */
[----:B------:R-:W-:-:S03]  /*29d0*/  FFMA R22, R19, R25, R22 ;  /* 0x0000001913167223 */ /* 0x000fc60000000016 */
[----:B------:R-:W2:Y:S04]  /*29e0*/  LDG.E.CONSTANT R25, desc[UR6][R4.64+0x280] ;  /* 0x0002800604197981 */ /* 0x000ea8000c1e9900 */
[----:B------:R-:W2:Y:S01]  /*29f0*/  LDG.E.CONSTANT R21, desc[UR6][R4.64+0x300] ;  /* 0x0003000604157981 */ /* 0x000ea2000c1e9900 */
[----:B0-----:R-:W-:-:S03]  /*2a00*/  FFMA R17, R17, R24, R22 ;  /* 0x0000001811117223 */ /* 0x001fc60000000016 */
[----:B------:R-:W2:Y:S04]  /*2a10*/  LDG.E.CONSTANT R22, desc[UR6][R4.64+0x380] ;  /* 0x0003800604167981 */ /* 0x000ea8000c1e9900 */
[----:B------:R0:W2:Y:S01]  /*2a20*/  LDG.E.CONSTANT R24, desc[UR6][R4.64+0x400] ;  /* 0x0004000604187981 */ /* 0x0000a2000c1e9900 */
[----:B------:R-:W-:Y:S01]  /*2a30*/  FFMA R23, R18, R23, R17 ;  /* 0x0000001712177223 */ /* 0x000fe20000000011 */
[----:B------:R-:W-:Y:S02]  /*2a40*/  IADD3 R19, PT, PT, R6, 0xb40, RZ ;  /* 0x00000b4006137810 */ /* 0x000fe40007ffe0ff */
[----:B------:R-:W1:Y:S01]  /*2a50*/  LDS R17, [R12+0x680] ;  /* 0x000680000c117984 */ /* 0x000e620000000800 */
[----:B------:R-:W-:Y:S02]  /*2a60*/  FFMA R13, R13, R28, R23 ;  /* 0x0000001c0d0d7223 */ /* 0x000fe40000000017 */
[----:B------:R-:W-:Y:S01]  /*2a70*/  IMAD.WIDE.U32 R18, R19, 0x4, R14 ;  /* 0x0000000413127825 */ /* 0x000fe200078e000e */
[----:B------:R-:W4:Y:S04]  /*2a80*/  LDS R28, [R12+0x684] ;  /* 0x000684000c1c7984 */ /* 0x000f280000000800 */
[----:B------:R-:W2:Y:S04]  /*2a90*/  LDG.E.CONSTANT R23, desc[UR6][R18.64] ;  /* 0x0000000612177981 */ /* 0x000ea8000c1e9900 */
[----:B0-----:R-:W-:Y:S04]  /*2aa0*/  LDS R4, [R12+0x6c0] ;  /* 0x0006c0000c047984 */ /* 0x001fe80000000800 */
[----:B------:R-:W-:Y:S01]  /*2ab0*/  LDS R5, [R12+0x6c4] ;  /* 0x0006c4000c057984 */ /* 0x000fe20000000800 */
[----:B-1----:R-:W-:-:S03]  /*2ac0*/  FFMA R10, R10, R17, R13 ;  /* 0x000000110a0a7223 */ /* 0x002fc6000000000d */
[----:B------:R-:W2:Y:S04]  /*2ad0*/  LDG.E.CONSTANT R13, desc[UR6][R18.64+0x80] ;  /* 0x00008006120d7981 */ /* 0x000ea8000c1e9900 */
[----:B------:R-:W0:Y:S01]  /*2ae0*/  LDS R17, [R12+0x688] ;  /* 0x000688000c117984 */ /* 0x000e220000000800 */
[----:B----4-:R-:W-:-:S03]  /*2af0*/  FFMA R28, R9, R28, R10 ;  /* 0x0000001c091c7223 */ /* 0x010fc6000000000a */
[----:B------:R-:W4:Y:S04]  /*2b00*/  LDG.E.CONSTANT R10, desc[UR6][R18.64+0x100] ;  /* 0x00010006120a7981 */ /* 0x000f28000c1e9900 */
[----:B------:R-:W4:Y:S01]  /*2b10*/  LDG.E.CONSTANT R9, desc[UR6][R18.64+0x180] ;  /* 0x0001800612097981 */ /* 0x000f22000c1e9900 */
[----:B0-----:R-:W-:-:S03]  /*2b20*/  FFMA R17, R7, R17, R28 ;  /* 0x0000001107117223 */ /* 0x001fc6000000001c */
[----:B------:R-:W4:Y:S01]  /*2b30*/  LDG.E.CONSTANT R7, desc[UR6][R18.64+0x200] ;  /* 0x0002000612077981 */ /* 0x000f22000c1e9900 */
[----:B---3--:R-:W-:-:S03]  /*2b40*/  FFMA R28, R16, R4, R17 ;  /* 0x00000004101c7223 */ /* 0x008fc60000000011 */
[----:B------:R-:W3:Y:S01]  /*2b50*/  LDG.E.CONSTANT R4, desc[UR6][R18.64+0x280] ;  /* 0x0002800612047981 */ /* 0x000ee2000c1e9900 */
[----:B------:R-:W-:-:S05]  /*2b60*/  IADD3 R17, PT, PT, R6, 0xc00, RZ ;  /* 0x00000c0006117810 */ /* 0x000fca0007ffe0ff */
[----:B------:R-:W-:-:S04]  /*2b70*/  IMAD.WIDE.U32 R16, R17, 0x4, R14 ;  /* 0x0000000411107825 */ /* 0x000fc800078e000e */
[----:B------:R-:W-:Y:S02]  /*2b80*/  FFMA R29, R27, R5, R28 ;  /* 0x000000051b1d7223 */ /* 0x000fe4000000001c */
[----:B------:R-:W0:Y:S04]  /*2b90*/  LDS R28, [R12+0x6c8] ;  /* 0x0006c8000c1c7984 */ /* 0x000e280000000800 */
[----:B------:R-:W2:Y:S04]  /*2ba0*/  LDS R27, [R12+0x700] ;  /* 0x000700000c1b7984 */ /* 0x000ea80000000800 */
[----:B------:R1:W3:Y:S01]  /*2bb0*/  LDG.E.CONSTANT R5, desc[UR6][R16.64] ;  /* 0x0000000610057981 */ /* 0x0002e2000c1e9900 */
[----:B0-----:R-:W-:-:S03]  /*2bc0*/  FFMA R28, R8, R28, R29 ;  /* 0x0000001c081c7223 */ /* 0x001fc6000000001d */
[----:B------:R-:W0:Y:S01]  /*2bd0*/  LDS R29, [R12+0x704] ;  /* 0x000704000c1d7984 */ /* 0x000e220000000800 */
[C---:B------:R-:W-:Y:S02]  /*2be0*/  IADD3 R8, PT, PT, R6.reuse, 0xc20, RZ ;  /* 0x00000c2006087810 */ /* 0x040fe40007ffe0ff */
[----:B-1----:R-:W-:-:S03]  /*2bf0*/  IADD3 R17, PT, PT, R6, 0xc40, RZ ;  /* 0x00000c4006117810 */ /* 0x002fc60007ffe0ff */
[----:B------:R-:W-:-:S04]  /*2c00*/  IMAD.WIDE.U32 R18, R8, 0x4, R14 ;  /* 0x0000000408127825 */ /* 0x000fc800078e000e */
[----:B------:R-:W-:Y:S01]  /*2c10*/  IMAD.WIDE.U32 R16, R17, 0x4, R14 ;  /* 0x0000000411107825 */ /* 0x000fe200078e000e */
[----:B------:R-:W3:Y:S03]  /*2c20*/  LDG.E.CONSTANT R8, desc[UR6][R18.64] ;  /* 0x0000000612087981 */ /* 0x000ee6000c1e9900 */
[----:B--2---:R-:W-:Y:S02]  /*2c30*/  FFMA R20, R20, R27, R28 ;  /* 0x0000001b14147223 */ /* 0x004fe4000000001c */
[----:B------:R-:W1:Y:S04]  /*2c40*/  LDS R27, [R12+0x708] ;  /* 0x000708000c1b7984 */ /* 0x000e680000000800 */
[----:B------:R-:W2:Y:S01]  /*2c50*/  LDS R28, [R12+0x740] ;  /* 0x000740000c1c7984 */ /* 0x000ea20000000800 */
[----:B0-----:R-:W-:-:S03]  /*2c60*/  FFMA R26, R26, R29, R20 ;  /* 0x0000001d1a1a7223 */ /* 0x001fc60000000014 */
[----:B------:R0:W3:Y:S04]  /*2c70*/  LDG.E.CONSTANT R20, desc[UR6][R16.64] ;  /* 0x0000000610147981 */ /* 0x0000e8000c1e9900 */
[----:B------:R-:W2:Y:S04]  /*2c80*/  LDS R29, [R12+0x744] ;  /* 0x000744000c1d7984 */ /* 0x000ea80000000800 */
[----:B0-----:R-:W-:Y:S04]  /*2c90*/  LDS R16, [R12+0x784] ;  /* 0x000784000c107984 */ /* 0x001fe80000000800 */
[----:B------:R-:W-:Y:S01]  /*2ca0*/  LDS R17, [R12+0x7c0] ;  /* 0x0007c0000c117984 */ /* 0x000fe20000000800 */
[----:B-1----:R-:W-:Y:S01]  /*2cb0*/  FFMA R26, R25, R27, R26 ;  /* 0x0000001b191a7223 */ /* 0x002fe2000000001a */
[----:B------:R-:W-:-:S02]  /*2cc0*/  IADD3 R27, PT, PT, R6, 0xc60, RZ ;  /* 0x00000c60061b7810 */ /* 0x000fc40007ffe0ff */
[----:B------:R-:W0:Y:S03]  /*2cd0*/  LDS R25, [R12+0x748] ;  /* 0x000748000c197984 */ /* 0x000e260000000800 */
[----:B------:R-:W-:-:S04]  /*2ce0*/  IMAD.WIDE.U32 R18, R27, 0x4, R14 ;  /* 0x000000041b127825 */ /* 0x000fc800078e000e */
[----:B--2---:R-:W-:Y:S02]  /*2cf0*/  FFMA R27, R21, R28, R26 ;  /* 0x0000001c151b7223 */ /* 0x004fe4000000001a */
[----:B------:R-:W1:Y:S04]  /*2d00*/  LDS R26, [R12+0x780] ;  /* 0x000780000c1a7984 */ /* 0x000e680000000800 */
[----:B------:R-:W2:Y:S01]  /*2d10*/  LDG.E.CONSTANT R21, desc[UR6][R18.64] ;  /* 0x0000000612157981 */ /* 0x000ea2000c1e9900 */
[----:B------:R-:W-:-:S03]  /*2d20*/  FFMA R27, R22, R29, R27 ;  /* 0x0000001d161b7223 */ /* 0x000fc6000000001b */
[----:B------:R-:W2:Y:S04]  /*2d30*/  LDG.E.CONSTANT R28, desc[UR6][R18.64+0x300] ;  /* 0x00030006121c7981 */ /* 0x000ea8000c1e9900 */
[----:B------:R-:W2:Y:S04]  /*2d40*/  LDG.E.CONSTANT R22, desc[UR6][R18.64+0x80] ;  /* 0x0000800612167981 */ /* 0x000ea8000c1e9900 */
[----:B------:R-:W-:Y:S01]  /*2d50*/  LDS R29, [R12+0x848] ;  /* 0x000848000c1d7984 */ /* 0x000fe20000000800 */
[----:B0-----:R-:W-:-:S03]  /*2d60*/  FFMA R24, R24, R25, R27 ;  /* 0x0000001918187223 */ /* 0x001fc6000000001b */
[----:B------:R-:W2:Y:S04]  /*2d70*/  LDG.E.CONSTANT R25, desc[UR6][R18.64+0x100] ;  /* 0x0001000612197981 */ /* 0x000ea8000c1e9900 */
[----:B------:R-:W4:Y:S01]  /*2d80*/  LDS R27, [R12+0x788] ;  /* 0x000788000c1b7984 */ /* 0x000f220000000800 */
[----:B-1----:R-:W-:-:S03]  /*2d90*/  FFMA R24, R23, R26, R24 ;  /* 0x0000001a17187223 */ /* 0x002fc60000000018 */
[----:B------:R-:W2:Y:S01]  /*2da0*/  LDG.E.CONSTANT R26, desc[UR6][R18.64+0x180] ;  /* 0x00018006121a7981 */ /* 0x000ea2000c1e9900 */
[----:B------:R-:W-:-:S03]  /*2db0*/  FFMA R23, R13, R16, R24 ;  /* 0x000000100d177223 */ /* 0x000fc60000000018 */
[----:B------:R-:W2:Y:S04]  /*2dc0*/  LDG.E.CONSTANT R13, desc[UR6][R18.64+0x200] ;  /* 0x00020006120d7981 */ /* 0x000ea8000c1e9900 */
[----:B------:R-:W2:Y:S04]  /*2dd0*/  LDG.E.CONSTANT R24, desc[UR6][R18.64+0x280] ;  /* 0x0002800612187981 */ /* 0x000ea8000c1e9900 */
[----:B------:R-:W0:Y:S01]  /*2de0*/  LDS R16, [R12+0x7c4] ;  /* 0x0007c4000c107984 */ /* 0x000e220000000800 */
[----:B----4-:R-:W-:-:S03]  /*2df0*/  FFMA R10, R10, R27, R23 ;  /* 0x0000001b0a0a7223 */ /* 0x010fc60000000017 */
[----:B------:R-:W3:Y:S01]  /*2e00*/  LDS R23, [R12+0x7c8] ;  /* 0x0007c8000c177984 */ /* 0x000ee20000000800 */
[----:B------:R-:W-:Y:S01]  /*2e10*/  IADD3 R27, PT, PT, R6, 0xd80, RZ ;  /* 0x00000d80061b7810 */ /* 0x000fe20007ffe0ff */
[----:B------:R-:W-:Y:S02]  /*2e20*/  FFMA R17, R9, R17, R10 ;  /* 0x0000001109117223 */ /* 0x000fe4000000000a */
[----:B------:R-:W4:Y:S04]  /*2e30*/  LDG.E.CONSTANT R10, desc[UR6][R18.64+0x380] ;  /* 0x00038006120a7981 */ /* 0x000f28000c1e9900 */
[----:B------:R1:W4:Y:S04]  /*2e40*/  LDG.E.CONSTANT R9, desc[UR6][R18.64+0x400] ;  /* 0x0004000612097981 */ /* 0x000328000c1e9900 */
[----:B-1----:R-:W-:Y:S04]  /*2e50*/  LDS R19, [R12+0x808] ;  /* 0x000808000c137984 */ /* 0x002fe80000000800 */
[----:B------:R-:W-:Y:S01]  /*2e60*/  LDS R18, [R12+0x840] ;  /* 0x000840000c127984 */ /* 0x000fe20000000800 */
[----:B0-----:R-:W-:Y:S01]  /*2e70*/  FFMA R7, R7, R16, R17 ;  /* 0x0000001007077223 */ /* 0x001fe20000000011 */
[----:B------:R-:W-:-:S02]  /*2e80*/  IMAD.WIDE.U32 R16, R27, 0x4, R14 ;  /* 0x000000041b107825 */ /* 0x000fc400078e000e */
[----:B------:R-:W0:Y:S02]  /*2e90*/  LDS R27, [R12+0x800] ;  /* 0x000800000c1b7984 */ /* 0x000e240000000800 */
[----:B---3--:R-:W-:Y:S02]  /*2ea0*/  FFMA R23, R4, R23, R7 ;  /* 0x0000001704177223 */ /* 0x008fe40000000007 */
[----:B------:R-:W3:Y:S04]  /*2eb0*/  LDG.E.CONSTANT R4, desc[UR6][R16.64] ;  /* 0x0000000610047981 */ /* 0x000ee8000c1e9900 */
[----:B------:R-:W3:Y:S01]  /*2ec0*/  LDG.E.CONSTANT R7, desc[UR6][R16.64+0x80] ;  /* 0x0000800610077981 */ /* 0x000ee2000c1e9900 */
[----:B0-----:R-:W-:-:S03]  /*2ed0*/  FFMA R23, R5, R27, R23 ;  /* 0x0000001b05177223 */ /* 0x001fc60000000017 */
[----:B------:R-:W0:Y:S04]  /*2ee0*/  LDS R27, [R12+0x804] ;  /* 0x000804000c1b7984 */ /* 0x000e280000000800 */
[----:B------:R-:W3:Y:S01]  /*2ef0*/  LDG.E.CONSTANT R5, desc[UR6][R16.64+0x100] ;  /* 0x0001000610057981 */ /* 0x000ee2000c1e9900 */
[----:B0-----:R-:W-:-:S03]  /*2f00*/  FFMA R23, R8, R27, R23 ;  /* 0x0000001b08177223 */ /* 0x001fc60000000017 */
[----:B------:R0:W3:Y:S04]  /*2f10*/  LDG.E.CONSTANT R8, desc[UR6][R16.64+0x180] ;  /* 0x0001800610087981 */ /* 0x0000e8000c1e9900 */
[----:B------:R-:W-:Y:S01]  /*2f20*/  LDS R27, [R12+0x880] ;  /* 0x000880000c1b7984 */ /* 0x000fe20000000800 */
[----:B------:R-:W-:-:S03]  /*2f30*/  FFMA R20, R20, R19, R23 ;  /* 0x0000001314147223 */ /* 0x000fc60000000017 */
[----:B------:R-:W1:Y:S01]  /*2f40*/  LDS R23, [R12+0x844] ;  /* 0x000844000c177984 */ /* 0x000e620000000800 */
[C---:B------:R-:W-:Y:S02]  /*2f50*/  IADD3 R19, PT, PT, R6.reuse, 0xe00, RZ ;  /* 0x00000e0006137810 */ /* 0x040fe40007ffe0ff */
[----:B0-----:R-:W-:Y:S01]  /*2f60*/  IADD3 R17, PT, PT, R6, 0xe20, RZ ;  /* 0x00000e2006117810 */ /* 0x001fe20007ffe0ff */
[----:B--2---:R-:W-:Y:S02]  /*2f70*/  FFMA R18, R21, R18, R20 ;  /* 0x0000001215127223 */ /* 0x004fe40000000014 */
[----:B------:R-:W-:-:S05]  /*2f80*/  IMAD.WIDE.U32 R20, R19, 0x4, R14 ;  /* 0x0000000413147825 */ /* 0x000fca00078e000e */
[----:B------:R-:W2:Y:S01]  /*2f90*/  LDG.E.CONSTANT R19, desc[UR6][R20.64] ;  /* 0x0000000614137981 */ /* 0x000ea2000c1e9900 */
[----:B-1----:R-:W-:Y:S01]  /*2fa0*/  FFMA R16, R22, R23, R18 ;  /* 0x0000001716107223 */ /* 0x002fe20000000012 */
[----:B------:R-:W-:-:S05]  /*2fb0*/  IMAD.WIDE.U32 R22, R17, 0x4, R14 ;  /* 0x0000000411167825 */ /* 0x000fca00078e000e */
[----:B------:R0:W2:Y:S04]  /*2fc0*/  LDG.E.CONSTANT R18, desc[UR6][R22.64] ;  /* 0x0000000616127981 */ /* 0x0000a8000c1e9900 */
[----:B0-----:R-:W0:Y:S01]  /*2fd0*/  LDS R22, [R12+0x884] ;  /* 0x000884000c167984 */ /* 0x001e220000000800 */
[----:B------:R-:W-:-:S03]  /*2fe0*/  IADD3 R17, PT, PT, R6, 0xe40, RZ ;  /* 0x00000e4006117810 */ /* 0x000fc60007ffe0ff */
[----:B------:R-:W-:Y:S01]  /*2ff0*/  LDS R23, [R12+0x8c4] ;  /* 0x0008c4000c177984 */ /* 0x000fe20000000800 */
[----:B------:R-:W-:Y:S01]  /*3000*/  FFMA R21, R25, R29, R16 ;  /* 0x0000001d19157223 */ /* 0x000fe20000000010 */
[----:B------:R-:W-:Y:S02]  /*3010*/  IMAD.WIDE.U32 R16, R17, 0x4, R14 ;  /* 0x0000000411107825 */ /* 0x000fe400078e000e */
[----:B------:R-:W1:Y:S04]  /*3020*/  LDS R29, [R12+0x888] ;  /* 0x000888000c1d7984 */ /* 0x000e680000000800 */
[----:B------:R0:W2:Y:S01]  /*3030*/  LDG.E.CONSTANT R25, desc[UR6][R16.64] ;  /* 0x0000000610197981 */ /* 0x0000a2000c1e9900 */
[----:B------:R-:W-:-:S03]  /*3040*/  FFMA R26, R26, R27, R21 ;  /* 0x0000001b1a1a7223 */ /* 0x000fc60000000015 */
[----:B0-----:R-:W0:Y:S01]  /*3050*/  LDS R17, [R12+0x8c0] ;  /* 0x0008c0000c117984 */ /* 0x001e220000000800 */
[----:B------:R-:W-:-:S05]  /*3060*/  IADD3 R21, PT, PT, R6, 0xe60, RZ ;  /* 0x00000e6006157810 */ /* 0x000fca0007ffe0ff */
[----:B------:R-:W-:-:S04]  /*3070*/  IMAD.WIDE.U32 R20, R21, 0x4, R14 ;  /* 0x0000000415147825 */ /* 0x000fc800078e000e */
[----:B------:R-:W-:Y:S02]  /*3080*/  FFMA R27, R13, R22, R26 ;  /* 0x000000160d1b7223 */ /* 0x000fe4000000001a */
[----:B------:R-:W2:Y:S01]  /*3090*/  LDG.E.CONSTANT R13, desc[UR6][R20.64] ;  /* 0x00000006140d7981 */ /* 0x000ea2000c1e9900 */
[C---:B------:R-:W-:Y:S02]  /*30a0*/  IADD3 R26, PT, PT, R6.reuse, 0xe80, RZ ;  /* 0x00000e80061a7810 */ /* 0x040fe40007ffe0ff */
[----:B------:R-:W-:Y:S01]  /*30b0*/  IADD3 R16, PT, PT, R6, 0xea0, RZ ;  /* 0x00000ea006107810 */ /* 0x000fe20007ffe0ff */
[----:B------:R-:W4:Y:S01]  /*30c0*/  LDS R22, [R12+0x8c8] ;  /* 0x0008c8000c167984 */ /* 0x000f220000000800 */
[----:B-1----:R-:W-:Y:S01]  /*30d0*/  FFMA R29, R24, R29, R27 ;  /* 0x0000001d181d7223 */ /* 0x002fe2000000001b */
[----:B------:R-:W-:-:S05]  /*30e0*/  IMAD.WIDE.U32 R26, R26, 0x4, R14 ;  /* 0x000000041a1a7825 */ /* 0x000fca00078e000e */
[----:B------:R1:W2:Y:S01]  /*30f0*/  LDG.E.CONSTANT R24, desc[UR6][R26.64] ;  /* 0x000000061a187981 */ /* 0x0002a2000c1e9900 */
[----:B0-----:R-:W-:Y:S01]  /*3100*/  FFMA R28, R28, R17, R29 ;  /* 0x000000111c1c7223 */ /* 0x001fe2000000001d */
[----:B------:R-:W-:Y:S02]  /*3110*/  IMAD.WIDE.U32 R16, R16, 0x4, R14 ;  /* 0x0000000410107825 */ /* 0x000fe400078e000e */
[----:B------:R-:W3:Y:S04]  /*3120*/  LDS R29, [R12+0x900] ;  /* 0x000900000c1d7984 */ /* 0x000ee80000000800 */
[----:B------:R-:W2:Y:S01]  /*3130*/  LDG.E.CONSTANT R21, desc[UR6][R16.64] ;  /* 0x0000000610157981 */ /* 0x000ea2000c1e9900 */
[----:B----4-:R-:W-:-:S03]  /*3140*/  FFMA R28, R10, R23, R28 ;  /* 0x000000170a1c7223 */ /* 0x010fc6000000001c */
[----:B------:R-:W4:Y:S04]  /*3150*/  LDG.E.CONSTANT R20, desc[UR6][R16.64+0x80] ;  /* 0x0000800610147981 */ /* 0x000f28000c1e9900 */
[----:B------:R-:W4:Y:S04]  /*3160*/  LDG.E.CONSTANT R23, desc[UR6][R16.64+0x100] ;  /* 0x0001000610177981 */ /* 0x000f28000c1e9900 */
[----:B------:R-:W0:Y:S04]  /*3170*/  LDS R10, [R12+0x904] ;  /* 0x000904000c0a7984 */ /* 0x000e280000000800 */
[----:B-1----:R-:W1:Y:S01]  /*3180*/  LDS R27, [R12+0x908] ;  /* 0x000908000c1b7984 */ /* 0x002e620000000800 */
[----:B------:R-:W-:-:S03]  /*3190*/  FFMA R9, R9, R22, R28 ;  /* 0x0000001609097223 */ /* 0x000fc6000000001c */
[----:B------:R-:W4:Y:S01]  /*31a0*/  LDG.E.CONSTANT R22, desc[UR6][R16.64+0x180] ;  /* 0x0001800610167981 */ /* 0x000f22000c1e9900 */
[----:B---3--:R-:W-:-:S03]  /*31b0*/  FFMA R26, R4, R29, R9 ;  /* 0x0000001d041a7223 */ /* 0x008fc60000000009 */
[----:B------:R-:W3:Y:S04]  /*31c0*/  LDG.E.CONSTANT R4, desc[UR6][R16.64+0x200] ;  /* 0x0002000610047981 */ /* 0x000ee8000c1e9900 */
[----:B------:R-:W3:Y:S01]  /*31d0*/  LDG.E.CONSTANT R9, desc[UR6][R16.64+0x300] ;  /* 0x0003000610097981 */ /* 0x000ee2000c1e9900 */
[----:B0-----:R-:W-:-:S03]  /*31e0*/  FFMA R26, R7, R10, R26 ;  /* 0x0000000a071a7223 */ /* 0x001fc6000000001a */
[----:B------:R-:W3:Y:S04]  /*31f0*/  LDG.E.CONSTANT R10, desc[UR6][R16.64+0x280] ;  /* 0x00028006100a7981 */ /* 0x000ee8000c1e9900 */
[----:B------:R-:W3:Y:S01]  /*3200*/  LDG.E.CONSTANT R7, desc[UR6][R16.64+0x400] ;  /* 0x0004000610077981 */ /* 0x000ee2000c1e9900 */
[----:B-1----:R-:W-:-:S03]  /*3210*/  FFMA R27, R5, R27, R26 ;  /* 0x0000001b051b7223 */ /* 0x002fc6000000001a */
[----:B------:R-:W0:Y:S04]  /*3220*/  LDS R26, [R12+0x940] ;  /* 0x000940000c1a7984 */ /* 0x000e280000000800 */
[----:B------:R1:W3:Y:S01]  /*3230*/  LDG.E.CONSTANT R5, desc[UR6][R16.64+0x380] ;  /* 0x0003800610057981 */ /* 0x0002e2000c1e9900 */
[----:B------:R-:W-:-:S03]  /*3240*/  IADD3 R29, PT, PT, R6, 0xfc0, RZ ;  /* 0x00000fc0061d7810 */ /* 0x000fc60007ffe0ff */
[----:B-1----:R-:W-:Y:S01]  /*3250*/  LDS R17, [R12+0x988] ;  /* 0x000988000c117984 */ /* 0x002fe20000000800 */
[----:B0-----:R-:W-:-:S03]  /*3260*/  FFMA R8, R8, R26, R27 ;  /* 0x0000001a08087223 */ /* 0x001fc6000000001b */
[----:B------:R-:W2:Y:S04]  /*3270*/  LDS R26, [R12+0x944] ;  /* 0x000944000c1a7984 */ /* 0x000ea80000000800 */
[----:B------:R-:W0:Y:S01]  /*3280*/  LDS R27, [R12+0x948] ;  /* 0x000948000c1b7984 */ /* 0x000e220000000800 */
[----:B--2---:R-:W-:-:S03]  /*3290*/  FFMA R19, R19, R26, R8 ;  /* 0x0000001a13137223 */ /* 0x004fc60000000008 */
[----:B------:R-:W1:Y:S01]  /*32a0*/  LDS R26, [R12+0x980] ;  /* 0x000980000c1a7984 */ /* 0x000e620000000800 */
[----:B0-----:R-:W-:Y:S01]  /*32b0*/  FFMA R28, R18, R27, R19 ;  /* 0x0000001b121c7223 */ /* 0x001fe20000000013 */
[----:B------:R-:W-:Y:S02]  /*32c0*/  IMAD.WIDE.U32 R18, R29, 0x4, R14 ;  /* 0x000000041d127825 */ /* 0x000fe400078e000e */
[----:B------:R-:W0:Y:S04]  /*32d0*/  LDS R27, [R12+0x984] ;  /* 0x000984000c1b7984 */ /* 0x000e280000000800 */
[----:B------:R-:W2:Y:S04]  /*32e0*/  LDG.E.CONSTANT R8, desc[UR6][R18.64] ;  /* 0x0000000612087981 */ /* 0x000ea8000c1e9900 */
[----:B------:R-:W-:Y:S01]  /*32f0*/  LDS R29, [R12+0x9c4] ;  /* 0x0009c4000c1d7984 */ /* 0x000fe20000000800 */
[----:B-1----:R-:W-:-:S03]  /*3300*/  FFMA R26, R25, R26, R28 ;  /* 0x0000001a191a7223 */ /* 0x002fc6000000001c */
[----:B------:R-:W1:Y:S01]  /*3310*/  LDS R28, [R12+0x9c0] ;  /* 0x0009c0000c1c7984 */ /* 0x000e620000000800 */
[----:B0-----:R-:W-:-:S03]  /*3320*/  FFMA R27, R13, R27, R26 ;  /* 0x0000001b0d1b7223 */ /* 0x001fc6000000001a */
[----:B------:R0:W2:Y:S01]  /*3330*/  LDG.E.CONSTANT R13, desc[UR6][R18.64+0x80] ;  /* 0x00008006120d7981 */ /* 0x0000a2000c1e9900 */
[----:B------:R-:W-:-:S03]  /*3340*/  IADD3 R25, PT, PT, R6, 0x1000, RZ ;  /* 0x0000100006197810 */ /* 0x000fc60007ffe0ff */
[----:B------:R-:W4:Y:S01]  /*3350*/  LDS R26, [R12+0x9c8] ;  /* 0x0009c8000c1a7984 */ /* 0x000f220000000800 */
[----:B------:R-:W-:Y:S01]  /*3360*/  FFMA R27, R24, R17, R27 ;  /* 0x00000011181b7223 */ /* 0x000fe2000000001b */
[----:B------:R-:W-:Y:S02]  /*3370*/  IMAD.WIDE.U32 R16, R25, 0x4, R14 ;  /* 0x0000000419107825 */ /* 0x000fe400078e000e */
[----:B------:R-:W3:Y:S04]  /*3380*/  LDS R25, [R12+0xa00] ;  /* 0x000a00000c197984 */ /* 0x000ee80000000800 */
[----:B------:R4:W2:Y:S01]  /*3390*/  LDG.E.CONSTANT R24, desc[UR6][R16.64] ;  /* 0x0000000610187981 */ /* 0x0008a2000c1e9900 */
[----:B-1----:R-:W-:-:S03]  /*33a0*/  FFMA R21, R21, R28, R27 ;  /* 0x0000001c15157223 */ /* 0x002fc6000000001b */
[----:B------:R-:W1:Y:S01]  /*33b0*/  LDS R27, [R12+0xa04] ;  /* 0x000a04000c1b7984 */ /* 0x000e620000000800 */
[----:B------:R-:W-:-:S05]  /*33c0*/  IADD3 R28, PT, PT, R6, 0x1020, RZ ;  /* 0x00001020061c7810 */ /* 0x000fca0007ffe0ff */
[----:B0-----:R-:W-:-:S05]  /*33d0*/  IMAD.WIDE.U32 R18, R28, 0x4, R14 ;  /* 0x000000041c127825 */ /* 0x001fca00078e000e */
[----:B------:R0:W2:Y:S01]  /*33e0*/  LDG.E.CONSTANT R28, desc[UR6][R18.64] ;  /* 0x00000006121c7981 */ /* 0x0000a2000c1e9900 */
[----:B----4-:R-:W-:Y:S01]  /*33f0*/  FFMA R16, R20, R29, R21 ;  /* 0x0000001d14107223 */ /* 0x010fe20000000015 */
[C---:B------:R-:W-:Y:S02]  /*3400*/  IADD3 R21, PT, PT, R6.reuse, 0x1040, RZ ;  /* 0x0000104006157810 */ /* 0x040fe40007ffe0ff */
[C---:B------:R-:W-:Y:S01]  /*3410*/  IADD3 R17, PT, PT, R6.reuse, 0x1060, RZ ;  /* 0x0000106006117810 */ /* 0x040fe20007ffe0ff */
[----:B------:R-:W4:Y:S01]  /*3420*/  LDS R29, [R12+0xa08] ;  /* 0x000a08000c1d7984 */ /* 0x000f220000000800 */
[----:B------:R-:W-:Y:S01]  /*3430*/  FFMA R26, R23, R26, R16 ;  /* 0x0000001a171a7223 */ /* 0x000fe20000000010 */
[----:B------:R-:W-:Y:S01]  /*3440*/  IMAD.WIDE.U32 R20, R21, 0x4, R14 ;  /* 0x0000000415147825 */ /* 0x000fe200078e000e */
[----:B0-----:R-:W-:-:S03]  /*3450*/  IADD3 R19, PT, PT, R6, 0x1080, RZ ;  /* 0x0000108006137810 */ /* 0x001fc60007ffe0ff */
[----:B------:R-:W-:Y:S01]  /*3460*/  IMAD.WIDE.U32 R16, R17, 0x4, R14 ;  /* 0x0000000411107825 */ /* 0x000fe200078e000e */
[----:B------:R0:W2:Y:S03]  /*3470*/  LDG.E.CONSTANT R23, desc[UR6][R20.64] ;  /* 0x0000000614177981 */ /* 0x0000a6000c1e9900 */
[----:B---3--:R-:W-:Y:S01]  /*3480*/  FFMA R25, R22, R25, R26 ;  /* 0x0000001916197223 */ /* 0x008fe2000000001a */
[----:B------:R-:W-:Y:S01]  /*3490*/  IMAD.WIDE.U32 R18, R19, 0x4, R14 ;  /* 0x0000000413127825 */ /* 0x000fe200078e000e */
[----:B------:R3:W2:Y:S04]  /*34a0*/  LDG.E.CONSTANT R22, desc[UR6][R16.64] ;  /* 0x0000000610167981 */ /* 0x0006a8000c1e9900 */
[----:B------:R-:W4:Y:S04]  /*34b0*/  LDS R26, [R12+0xa40] ;  /* 0x000a40000c1a7984 */ /* 0x000f280000000800 */
[----:B------:R-:W2:Y:S01]  /*34c0*/  LDG.E.CONSTANT R18, desc[UR6][R18.64] ;  /* 0x0000000612127981 */ /* 0x000ea2000c1e9900 */
[----:B-1----:R-:W-:Y:S01]  /*34d0*/  FFMA R25, R4, R27, R25 ;  /* 0x0000001b04197223 */ /* 0x002fe20000000019 */
[----:B------:R-:W-:-:S02]  /*34e0*/  IADD3 R27, PT, PT, R6, 0x10a0, RZ ;  /* 0x000010a0061b7810 */ /* 0x000fc40007ffe0ff */
[----:B------:R-:W1:Y:S03]  /*34f0*/  LDS R4, [R12+0xa44] ;  /* 0x000a44000c047984 */ /* 0x000e660000000800 */
[----:B0-----:R-:W-:Y:S01]  /*3500*/  IMAD.WIDE.U32 R20, R27, 0x4, R14 ;  /* 0x000000041b147825 */ /* 0x001fe200078e000e */
[----:B------:R-:W-:-:S05]  /*3510*/  IADD3 R27, PT, PT, R6, 0x10c0, RZ ;  /* 0x000010c0061b7810 */ /* 0x000fca0007ffe0ff */
[----:B---3--:R-:W-:Y:S01]  /*3520*/  IMAD.WIDE.U32 R16, R27, 0x4, R14 ;  /* 0x000000041b107825 */ /* 0x008fe200078e000e */
[----:B------:R-:W3:Y:S03]  /*3530*/  LDG.E.CONSTANT R20, desc[UR6][R20.64] ;  /* 0x0000000614147981 */ /* 0x000ee6000c1e9900 */
[----:B----4-:R-:W-:Y:S01]  /*3540*/  FFMA R10, R10, R29, R25 ;  /* 0x0000001d0a0a7223 */ /* 0x010fe20000000019 */
[----:B------:R-:W-:Y:S04]  /*3550*/  LDS R27, [R12+0xb00] ;  /* 0x000b00000c1b7984 */ /* 0x000fe80000000800 */
[----:B------:R-:W4:Y:S01]  /*3560*/  LDG.E.CONSTANT R16, desc[UR6][R16.64] ;  /* 0x0000000610107981 */ /* 0x000f22000c1e9900 */
[----:B------:R-:W-:-:S03]  /*3570*/  IADD3 R29, PT, PT, R6, 0x10e0, RZ ;  /* 0x000010e0061d7810 */ /* 0x000fc60007ffe0ff */
[----:B------:R-:W0:Y:S02]  /*3580*/  LDS R25, [R12+0xa48] ;  /* 0x000a48000c197984 */ /* 0x000e240000000800 */
[----:B------:R-:W-:Y:S02]  /*3590*/  IMAD.WIDE.U32 R14, R29, 0x4, R14 ;  /* 0x000000041d0e7825 */ /* 0x000fe400078e000e */
[----:B------:R-:W-:Y:S04]  /*35a0*/  LDS R29, [R12+0xac8] ;  /* 0x000ac8000c1d7984 */ /* 0x000fe80000000800 */
[----:B------:R-:W4:Y:S04]  /*35b0*/  LDG.E.CONSTANT R6, desc[UR6][R14.64] ;  /* 0x000000060e067981 */ /* 0x000f28000c1e9900 */
[----:B------:R-:W4:Y:S01]  /*35c0*/  LDG.E.CONSTANT R19, desc[UR6][R14.64+0x80] ;  /* 0x000080060e137981 */ /* 0x000f22000c1e9900 */
[----:B------:R-:W-:-:S03]  /*35d0*/  FFMA R26, R9, R26, R10 ;  /* 0x0000001a091a7223 */ /* 0x000fc6000000000a */
[----:B------:R-:W5:Y:S04]  /*35e0*/  LDG.E.CONSTANT R9, desc[UR6][R14.64+0x100] ;  /* 0x000100060e097981 */ /* 0x000f68000c1e9900 */
[----:B------:R-:W5:Y:S04]  /*35f0*/  LDG.E.CONSTANT R10, desc[UR6][R14.64+0x180] ;  /* 0x000180060e0a7981 */ /* 0x000f68000c1e9900 */
[----:B------:R-:W5:Y:S04]  /*3600*/  LDG.E.CONSTANT R21, desc[UR6][R14.64+0x300] ;  /* 0x000300060e157981 */ /* 0x000f68000c1e9900 */
[----:B------:R-:W5:Y:S01]  /*3610*/  LDG.E.CONSTANT R17, desc[UR6][R14.64+0x400] ;  /* 0x000400060e117981 */ /* 0x000f62000c1e9900 */
[----:B-1----:R-:W-:-:S03]  /*3620*/  FFMA R26, R5, R4, R26 ;  /* 0x00000004051a7223 */ /* 0x002fc6000000001a */
[----:B------:R-:W5:Y:S01]  /*3630*/  LDG.E.CONSTANT R5, desc[UR6][R14.64+0x200] ;  /* 0x000200060e057981 */ /* 0x000f62000c1e9900 */
[----:B0-----:R-:W-:-:S03]  /*3640*/  FFMA R25, R7, R25, R26 ;  /* 0x0000001907197223 */ /* 0x001fc6000000001a */
[----:B------:R-:W2:Y:S04]  /*3650*/  LDS R26, [R12+0xa80] ;  /* 0x000a80000c1a7984 */ /* 0x000ea80000000800 */
[----:B------:R-:W5:Y:S04]  /*3660*/  LDG.E.CONSTANT R4, desc[UR6][R14.64+0x280] ;  /* 0x000280060e047981 */ /* 0x000f68000c1e9900 */
[----:B------:R0:W5:Y:S04]  /*3670*/  LDG.E.CONSTANT R7, desc[UR6][R14.64+0x380] ;  /* 0x000380060e077981 */ /* 0x000168000c1e9900 */
[----:B0-----:R-:W-:Y:S04]  /*3680*/  LDS R15, [R12+0xb08] ;  /* 0x000b08000c0f7984 */ /* 0x001fe80000000800 */
[----:B------:R-:W-:Y:S01]  /*3690*/  LDS R14, [R12+0xb44] ;  /* 0x000b44000c0e7984 */ /* 0x000fe20000000800 */
[----:B--2---:R-:W-:-:S03]  /*36a0*/  FFMA R8, R8, R26, R25 ;  /* 0x0000001a08087223 */ /* 0x004fc60000000019 */
[----:B------:R-:W0:Y:S04]  /*36b0*/  LDS R25, [R12+0xa84] ;  /* 0x000a84000c197984 */ /* 0x000e280000000800 */
[----:B------:R-:W1:Y:S01]  /*36c0*/  LDS R26, [R12+0xa88] ;  /* 0x000a88000c1a7984 */ /* 0x000e620000000800 */
[----:B0-----:R-:W-:-:S03]  /*36d0*/  FFMA R13, R13, R25, R8 ;  /* 0x000000190d0d7223 */ /* 0x001fc60000000008 */
[----:B------:R-:W0:Y:S04]  /*36e0*/  LDS R25, [R12+0xac0] ;  /* 0x000ac0000c197984 */ /* 0x000e280000000800 */
[----:B------:R-:W2:Y:S01]  /*36f0*/  LDS R8, [R12+0xac4] ;  /* 0x000ac4000c087984 */ /* 0x000ea20000000800 */
[----:B-1----:R-:W-:-:S04]  /*3700*/  FFMA R13, R24, R26, R13 ;  /* 0x0000001a180d7223 */ /* 0x002fc8000000000d */
[----:B0-----:R-:W-:Y:S02]  /*3710*/  FFMA R28, R28, R25, R13 ;  /* 0x000000191c1c7223 */ /* 0x001fe4000000000d */
[----:B------:R-:W3:Y:S04]  /*3720*/  LDS R13, [R12+0xb04] ;  /* 0x000b04000c0d7984 */ /* 0x000ee80000000800 */
[----:B------:R-:W0:Y:S01]  /*3730*/  LDS R25, [R12+0xb40] ;  /* 0x000b40000c197984 */ /* 0x000e220000000800 */
[----:B--2---:R-:W-:-:S03]  /*3740*/  FFMA R23, R23, R8, R28 ;  /* 0x0000000817177223 */ /* 0x004fc6000000001c */
[----:B------:R1:W2:Y:S01]  /*3750*/  LDS R8, [R12+0xb48] ;  /* 0x000b48000c087984 */ /* 0x0002a20000000800 */
[----:B------:R-:W-:-:S03]  /*3760*/  FFMA R29, R22, R29, R23 ;  /* 0x0000001d161d7223 */ /* 0x000fc60000000017 */
[----:B------:R1:W0:Y:S04]  /*3770*/  LDS R23, [R12+0xb80] ;  /* 0x000b80000c177984 */ /* 0x0002280000000800 */
[----:B------:R1:W1:Y:S01]  /*3780*/  LDS R22, [R12+0xbc4] ;  /* 0x000bc4000c167984 */ /* 0x0002620000000800 */
[----:B------:R-:W-:-:S03]  /*3790*/  FFMA R29, R18, R27, R29 ;  /* 0x0000001b121d7223 */ /* 0x000fc6000000001d */
[----:B------:R0:W1:Y:S04]  /*37a0*/  LDS R18, [R12+0xb84] ;  /* 0x000b84000c127984 */ /* 0x0000680000000800 */
[----:B------:R0:W1:Y:S01]  /*37b0*/  LDS R27, [R12+0xb88] ;  /* 0x000b88000c1b7984 */ /* 0x0000620000000800 */
[----:B---3--:R-:W-:-:S03]  /*37c0*/  FFMA R13, R20, R13, R29 ;  /* 0x0000000d140d7223 */ /* 0x008fc6000000001d */
[----:B------:R3:W1:Y:S01]  /*37d0*/  LDS R20, [R12+0xbc0] ;  /* 0x000bc0000c147984 */ /* 0x0006620000000800 */
[----:B----4-:R-:W-:-:S03]  /*37e0*/  FFMA R13, R16, R15, R13 ;  /* 0x0000000f100d7223 */ /* 0x010fc6000000000d */
[----:B------:R3:W4:Y:S01]  /*37f0*/  LDS R16, [R12+0xbc8] ;  /* 0x000bc8000c107984 */ /* 0x0007220000000800 */
[----:B------:R-:W-:Y:S01]  /*3800*/  ISETP.GT.U32.AND P0, PT, R11, 0x1bf, PT ;  /* 0x000001bf0b00780c */ /* 0x000fe20003f04070 */
[----:B0-----:R-:W-:-:S04]  /*3810*/  FFMA R6, R6, R25, R13 ;  /* 0x0000001906067223 */ /* 0x001fc8000000000d */
[----:B------:R-:W-:-:S08]  /*3820*/  FFMA R6, R19, R14, R6 ;  /* 0x0000000e13067223 */ /* 0x000fd00000000006 */
[----:B--23--:R-:W-:Y:S05]  /*3830*/  @P0 EXIT ;  /* 0x000000000000094d */ /* 0x00cfea0003800000 */
[----:B-1----:R-:W0:Y:S01]  /*3840*/  LDC.64 R12, c[0x0][0x390] ;  /* 0x0000e400ff0c7b82 */ /* 0x002e220000000a00 */
[----:B-----5:R-:W-:Y:S01]  /*3850*/  FFMA R9, R9, R8, R6 ;  /* 0x0000000809097223 */ /* 0x020fe20000000006 */
[----:B------:R-:W-:-:S03]  /*3860*/  IMAD R3, R3, 0xe, R0 ;  /* 0x0000000e03037824 */ /* 0x000fc600078e0200 */
[----:B------:R-:W-:Y:S01]  /*3870*/  FFMA R10, R10, R23, R9 ;  /* 0x000000170a0a7223 */ /* 0x000fe20000000009 */
[----:B------:R-:W-:-:S03]  /*3880*/  IMAD R3, R2, 0xc4, R3 ;  /* 0x000000c402037824 */ /* 0x000fc600078e0203 */
[----:B------:R-:W-:-:S04]  /*3890*/  FFMA R5, R5, R18, R10 ;  /* 0x0000001205057223 */ /* 0x000fc8000000000a */
[----:B------:R-:W-:-:S04]  /*38a0*/  FFMA R4, R4, R27, R5 ;  /* 0x0000001b04047223 */ /* 0x000fc80000000005 */
[----:B------:R-:W-:-:S04]  /*38b0*/  FFMA R4, R21, R20, R4 ;  /* 0x0000001415047223 */ /* 0x000fc80000000004 */
[----:B------:R-:W-:Y:S01]  /*38c0*/  FFMA R4, R7, R22, R4 ;  /* 0x0000001607047223 */ /* 0x000fe20000000004 */
[----:B0-----:R-:W-:-:S04]  /*38d0*/  IMAD.WIDE.U32 R12, R3, 0x4, R12 ;  /* 0x00000004030c7825 */ /* 0x001fc800078e000c */
[----:B----4-:R-:W-:-:S05]  /*38e0*/  FFMA R17, R17, R16, R4 ;  /* 0x0000001011117223 */ /* 0x010fca0000000004 */
[----:B------:R-:W-:Y:S01]  /*38f0*/  REDG.E.ADD.F32.FTZ.RN.STRONG.GPU desc[UR6][R12.64], R17 ;  /* 0x000000110c0079a6 */ /* 0x000fe2000c12f306 */
[----:B------:R-:W-:Y:S05]  /*3900*/  EXIT ;  /* 0x000000000000794d */ /* 0x000fea0003800000 */
.L_x_23:
[----:B------:R-:W-:-:S00]  /*3910*/  BRA `(.L_x_23) ;  /* 0xfffffffc00fc7947 */ /* 0x000fc0000383ffff */
[----:B------:R-:W-:-:S00]  /*3920*/  NOP ;  /* 0x0000000000007918 */ /* 0x000fc00000000000 */
        /* <DEDUP_REMOVED lines=13> */
.L_x_42:


//--------------------- .text.default_function_kernel0 --------------------------
	.section	.text.default_function_kernel0,"ax",@progbits
	.align	128
        .global         default_function_kernel0
        .type           default_function_kernel0,@function
        .size           default_function_kernel0,(.L_x_43 - default_function_kernel0)
        .other          default_function_kernel0,@"STO_CUDA_ENTRY STV_DEFAULT"
default_function_kernel0:
.text.default_function_kernel0:
[----:B------:R-:W-:Y:S01]  /*0000*/  LDC R1, c[0x0][0x37c] ;  /* 0x0000df00ff017b82 */ /* 0x000fe20000000800 */
[----:B------:R-:W0:Y:S07]  /*0010*/  S2R R10, SR_TID.X ;  /* 0x00000000000a7919 */ /* 0x000e2e0000002100 */
[----:B------:R-:W1:Y:S01]  /*0020*/  S2UR UR5, SR_CTAID.X ;  /* 0x00000000000579c3 */ /* 0x000e620000002500 */
[----:B------:R-:W-:Y:S01]  /*0030*/  UMOV UR4, 0x400 ;  /* 0x0000040000047882 */ /* 0x000fe20000000000 */
[----:B------:R-:W2:Y:S01]  /*0040*/  S2R R9, SR_TID.Y ;  /* 0x0000000000097919 */ /* 0x000ea20000002200 */
[----:B------:R-:W-:Y:S01]  /*0050*/  UIADD3 UR7, UPT, UPT, UR4, 0x480, URZ ;  /* 0x0000048004077890 */ /* 0x000fe2000fffe0ff */
[----:B------:R-:W3:Y:S04]  /*0060*/  S2R R29, SR_TID.Z ;  /* 0x00000000001d7919 */ /* 0x000ee80000002300 */
[----:B------:R-:W4:Y:S01]  /*0070*/  S2UR UR8, SR_CgaCtaId ;  /* 0x00000000000879c3 */ /* 0x000f220000008800 */
[----:B------:R-:W5:Y:S01]  /*0080*/  S2R R24, SR_CTAID.Y ;  /* 0x0000000000187919 */ /* 0x000f620000002600 */
[----:B-1----:R-:W-:Y:S01]  /*0090*/  UIMAD UR5, UR5, 0x7, URZ ;  /* 0x00000007050578a4 */ /* 0x002fe2000f8e02ff */
[C---:B0-----:R-:W-:Y:S01]  /*00a0*/  LOP3.LUT R0, R10.reuse, 0xffff, RZ, 0xc0, !PT ;  /* 0x0000ffff0a007812 */ /* 0x041fe200078ec0ff */
[C---:B------:R-:W-:Y:S01]  /*00b0*/  IMAD.SHL.U32 R11, R10.reuse, 0x2, RZ ;  /* 0x000000020a0b7824 */ /* 0x040fe200078e00ff */
[C---:B------:R-:W-:Y:S01]  /*00c0*/  ISETP.GE.U32.AND P0, PT, R10.reuse, 0x3, PT ;  /* 0x000000030a00780c */ /* 0x040fe20003f06070 */
[C---:B------:R-:W-:Y:S01]  /*00d0*/  IMAD R18, R10.reuse, 0x3, RZ ;  /* 0x000000030a127824 */ /* 0x040fe200078e02ff */
[----:B------:R-:W-:Y:S01]  /*00e0*/  IADD3 R15, PT, PT, R10, -0x3, RZ ;  /* 0xfffffffd0a0f7810 */ /* 0x000fe20007ffe0ff */
[----:B------:R-:W-:Y:S01]  /*00f0*/  IMAD R7, R0, 0x5556, RZ ;  /* 0x0000555600077824 */ /* 0x000fe200078e02ff */
[----:B------:R-:W-:Y:S01]  /*0100*/  LOP3.LUT R5, R11, 0xffff, RZ, 0xc0, !PT ;  /* 0x0000ffff0b057812 */ /* 0x000fe200078ec0ff */
[----:B--2---:R-:W-:Y:S01]  /*0110*/  IMAD.SHL.U32 R12, R9, 0x2, RZ ;  /* 0x00000002090c7824 */ /* 0x004fe200078e00ff */
[C---:B---3--:R-:W-:Y:S01]  /*0120*/  LEA R2, R29.reuse, R9, 0x1 ;  /* 0x000000091d027211 */ /* 0x048fe200078e08ff */
[----:B------:R-:W0:Y:S01]  /*0130*/  S2R R0, SR_CTAID.Z ;  /* 0x0000000000007919 */ /* 0x000e220000002700 */
[----:B------:R-:W-:Y:S01]  /*0140*/  SHF.R.U32.HI R7, RZ, 0x10, R7 ;  /* 0x00000010ff077819 */ /* 0x000fe20000011607 */
[----:B------:R-:W-:Y:S01]  /*0150*/  IMAD R14, R29, 0x4, R12 ;  /* 0x000000041d0e7824 */ /* 0x000fe200078e020c */
[C---:B------:R-:W-:Y:S01]  /*0160*/  SEL R8, R10.reuse, R15, !P0 ;  /* 0x0000000f0a087207 */ /* 0x040fe20004000000 */
[----:B------:R-:W-:Y:S01]  /*0170*/  IMAD.SHL.U32 R6, R9, 0x4, RZ ;  /* 0x0000000409067824 */ /* 0x000fe200078e00ff */
[----:B------:R-:W-:Y:S01]  /*0180*/  ISETP.GT.U32.AND P6, PT, R10, 0x5, PT ;  /* 0x000000050a00780c */ /* 0x000fe20003fc4070 */
[----:B------:R-:W-:Y:S01]  /*0190*/  IMAD R13, R2, 0xc, R11 ;  /* 0x0000000c020d7824 */ /* 0x000fe200078e020b */
[----:B------:R-:W-:Y:S01]  /*01a0*/  IADD3 R3, PT, PT, R7, R14, RZ ;  /* 0x0000000e07037210 */ /* 0x000fe20007ffe0ff */
[----:B------:R-:W-:Y:S01]  /*01b0*/  IMAD R5, R5, 0x5556, RZ ;  /* 0x0000555605057824 */ /* 0x000fe200078e02ff */
[----:B------:R-:W-:Y:S01]  /*01c0*/  IADD3 R11, PT, PT, R11, 0x1, RZ ;  /* 0x000000010b0b7810 */ /* 0x000fe20007ffe0ff */
[----:B------:R-:W-:Y:S01]  /*01d0*/  IMAD R20, R29, 0x8, R6 ;  /* 0x000000081d147824 */ /* 0x000fe200078e0206 */
[----:B------:R-:W-:Y:S01]  /*01e0*/  ISETP.GT.U32.AND P4, PT, R3, 0x1f, PT ;  /* 0x0000001f0300780c */ /* 0x000fe20003f84070 */
[----:B------:R-:W-:Y:S01]  /*01f0*/  IMAD.IADD R2, R12, 0x1, R7 ;  /* 0x000000010c027824 */ /* 0x000fe200078e0207 */
[----:B------:R-:W-:Y:S01]  /*0200*/  ISETP.GT.U32.AND P2, PT, R13, 0xbf, PT ;  /* 0x000000bf0d00780c */ /* 0x000fe20003f44070 */
[----:B------:R-:W-:Y:S01]  /*0210*/  IMAD R22, R9, 0x6, R10 ;  /* 0x0000000609167824 */ /* 0x000fe200078e020a */
[----:B------:R-:W-:Y:S01]  /*0220*/  LEA.HI R3, R5, R20, RZ, 0x10 ;  /* 0x0000001405037211 */ /* 0x000fe200078f80ff */
[----:B-----5:R-:W-:Y:S01]  /*0230*/  IMAD R4, R24, 0x2, R12 ;  /* 0x0000000218047824 */ /* 0x020fe200078e020c */
[----:B------:R-:W-:Y:S01]  /*0240*/  LEA.HI R2, R2, R29, RZ, 0x1e ;  /* 0x0000001d02027211 */ /* 0x000fe200078ff0ff */
[----:B------:R-:W-:Y:S01]  /*0250*/  IMAD R8, R8, 0x3, RZ ;  /* 0x0000000308087824 */ /* 0x000fe200078e02ff */
[----:B------:R-:W-:Y:S01]  /*0260*/  ISETP.GT.U32.OR P2, PT, R3, 0x3f, P2 ;  /* 0x0000003f0300780c */ /* 0x000fe20001744470 */
[----:B------:R-:W-:Y:S01]  /*0270*/  IMAD R22, R22, 0x6, RZ ;  /* 0x0000000616167824 */ /* 0x000fe200078e02ff */
[----:B------:R-:W-:Y:S01]  /*0280*/  ISETP.GT.U32.OR P4, PT, R2, 0x7, P4 ;  /* 0x000000070200780c */ /* 0x000fe20002784470 */
[----:B------:R-:W-:Y:S01]  /*0290*/  IMAD R16, R9, 0x12, R18 ;  /* 0x0000001209107824 */ /* 0x000fe200078e0212 */
[----:B------:R-:W1:Y:S01]  /*02a0*/  LDC.64 R2, c[0x0][0x388] ;  /* 0x0000e200ff027b82 */ /* 0x000e620000000a00 */
[C---:B------:R-:W-:Y:S01]  /*02b0*/  IMAD R30, R29.reuse, 0x48, R22 ;  /* 0x000000481d1e7824 */ /* 0x040fe200078e0216 */
[----:B------:R-:W-:Y:S01]  /*02c0*/  LOP3.LUT P3, RZ, R4, R7, RZ, 0xfc, !PT ;  /* 0x0000000704ff7212 */ /* 0x000fe2000786fcff */
[C---:B------:R-:W-:Y:S01]  /*02d0*/  IMAD R33, R29.reuse, 0x24, R16 ;  /* 0x000000241d217824 */ /* 0x040fe200078e0210 */
[----:B------:R-:W-:Y:S01]  /*02e0*/  LOP3.LUT P5, RZ, R8, UR5, RZ, 0xfc, !PT ;  /* 0x0000000508ff7c12 */ /* 0x000fe2000f8afcff */
[----:B------:R-:W-:Y:S01]  /*02f0*/  IMAD R31, R29, 0x120, RZ ;  /* 0x000001201d1f7824 */ /* 0x000fe200078e02ff */
[----:B------:R-:W-:Y:S01]  /*0300*/  LOP3.LUT R11, R11, 0xffff, RZ, 0xc0, !PT ;  /* 0x0000ffff0b0b7812 */ /* 0x000fe200078ec0ff */
[----:B----4-:R-:W-:Y:S01]  /*0310*/  ULEA UR6, UR8, UR4, 0x18 ;  /* 0x0000000408067291 */ /* 0x010fe2000f8ec0ff */
[----:B------:R-:W-:Y:S01]  /*0320*/  PLOP3.LUT P5, PT, P3, P5, PT, 0x2f, 0xf2 ;  /* 0x0000000000f2781c */ /* 0x000fe20001faa577 */
[----:B0-----:R-:W-:Y:S01]  /*0330*/  IMAD R15, R0, 0x900, R31 ;  /* 0x00000900000f7824 */ /* 0x001fe200078e021f */
[----:B------:R-:W-:Y:S01]  /*0340*/  ISETP.GT.U32.OR P0, PT, R22, 0x47, P6 ;  /* 0x000000471600780c */ /* 0x000fe20003704470 */
[----:B------:R-:W-:Y:S01]  /*0350*/  IMAD R11, R11, 0x5556, RZ ;  /* 0x000055560b0b7824 */ /* 0x000fe200078e02ff */
[----:B------:R-:W-:Y:S01]  /*0360*/  ISETP.GT.U32.OR P3, PT, R30, 0x23f, P2 ;  /* 0x0000023f1e00780c */ /* 0x000fe20001764470 */
[----:B------:R-:W-:Y:S01]  /*0370*/  IMAD.IADD R15, R22, 0x1, R15 ;  /* 0x00000001160f7824 */ /* 0x000fe200078e020f */
[----:B------:R-:W-:Y:S01]  /*0380*/  ISETP.GT.U32.OR P1, PT, R16, 0x23, P6 ;  /* 0x000000231000780c */ /* 0x000fe20003724470 */
[----:B------:R-:W-:Y:S01]  /*0390*/  ULEA UR7, UR8, UR7, 0x18 ;  /* 0x0000000708077291 */ /* 0x000fe2000f8ec0ff */
[----:B------:R-:W-:Y:S01]  /*03a0*/  ISETP.GT.U32.OR P4, PT, R33, 0x11f, P4 ;  /* 0x0000011f2100780c */ /* 0x000fe20002784470 */
[----:B------:R-:W-:Y:S01]  /*03b0*/  IMAD R25, R9, 0x9, R10 ;  /* 0x0000000909197824 */ /* 0x000fe200078e020a */
[----:B------:R-:W-:Y:S01]  /*03c0*/  PLOP3.LUT P0, PT, P3, P0, PT, 0xf8, 0x8f ;  /* 0x00000000008f781c */ /* 0x000fe20001f01f70 */
[----:B------:R-:W0:Y:S01]  /*03d0*/  LDCU.64 UR8, c[0x0][0x358] ;  /* 0x00006b00ff0877ac */ /* 0x000e220008000a00 */
[----:B------:R-:W-:-:S02]  /*03e0*/  PLOP3.LUT P4, PT, P4, P1, PT, 0xf8, 0x8f ;  /* 0x00000000008f781c */ /* 0x000fc40002783f70 */
[----:B------:R-:W-:Y:S01]  /*03f0*/  P2R R23, PR, RZ, 0x20 ;  /* 0x00000020ff177803 */ /* 0x000fe20000000000 */
[----:B------:R-:W-:Y:S01]  /*0400*/  UMOV UR4, URZ ;  /* 0x000000ff00047c82 */ /* 0x000fe20008000000 */
[----:B------:R-:W-:Y:S01]  /*0410*/  ISETP.GT.U32.OR P1, PT, R22, 0x46, P6 ;  /* 0x000000461600780c */ /* 0x000fe20003724470 */
[----:B-1----:R-:W-:Y:S01]  /*0420*/  IMAD.WIDE.U32 R2, R15, 0x4, R2 ;  /* 0x000000040f027825 */ /* 0x002fe200078e0002 */
[----:B------:R-:W-:Y:S02]  /*0430*/  P2R R17, PR, RZ, 0x1 ;  /* 0x00000001ff117803 */ /* 0x000fe40000000000 */
[----:B------:R-:W-:Y:S02]  /*0440*/  ISETP.GT.U32.OR P3, PT, R30, 0x23e, P2 ;  /* 0x0000023e1e00780c */ /* 0x000fe40001764470 */
[----:B------:R-:W-:Y:S02]  /*0450*/  ISETP.GT.U32.AND P0, PT, R10, 0x5, PT ;  /* 0x000000050a00780c */ /* 0x000fe40003f04070 */
[----:B------:R-:W-:-:S02]  /*0460*/  ISETP.GT.U32.AND P5, PT, R13, 0xbe, PT ;  /* 0x000000be0d00780c */ /* 0x000fc40003fa4070 */
[----:B------:R-:W-:Y:S02]  /*0470*/  LEA.HI R20, R11, R20, RZ, 0x10 ;  /* 0x000000140b147211 */ /* 0x000fe400078f80ff */
[----:B------:R-:W-:Y:S02]  /*0480*/  PLOP3.LUT P1, PT, P3, P1, PT, 0xf8, 0x8f ;  /* 0x00000000008f781c */ /* 0x000fe40001f23f70 */
[----:B------:R-:W-:Y:S02]  /*0490*/  ISETP.GT.U32.OR P3, PT, R22, 0x45, P0 ;  /* 0x000000451600780c */ /* 0x000fe40000764470 */
[----:B------:R-:W-:Y:S02]  /*04a0*/  ISETP.GT.U32.OR P2, PT, R30, 0x23d, P2 ;  /* 0x0000023d1e00780c */ /* 0x000fe40001744470 */
[----:B------:R-:W-:Y:S01]  /*04b0*/  ISETP.GT.U32.OR P5, PT, R20, 0x3f, P5 ;  /* 0x0000003f1400780c */ /* 0x000fe20002fa4470 */
[C---:B------:R-:W-:Y:S01]  /*04c0*/  VIADD R20, R18.reuse, 0x1 ;  /* 0x0000000112147836 */ /* 0x040fe20000000000 */
[----:B------:R-:W-:Y:S01]  /*04d0*/  PLOP3.LUT P2, PT, P2, P3, PT, 0xf8, 0x8f ;  /* 0x00000000008f781c */ /* 0x000fe20001747f70 */
[----:B------:R-:W-:Y:S01]  /*04e0*/  VIADD R18, R18, 0x2 ;  /* 0x0000000212127836 */ /* 0x000fe20000000000 */
[----:B------:R-:W-:-:S02]  /*04f0*/  IADD3 R2, P3, PT, R2, 0xc, RZ ;  /* 0x0000000c02027810 */ /* 0x000fc40007f7e0ff */
[----:B------:R-:W-:Y:S02]  /*0500*/  LOP3.LUT R13, R20, 0xffff, RZ, 0xc0, !PT ;  /* 0x0000ffff140d7812 */ /* 0x000fe400078ec0ff */
[----:B------:R-:W-:Y:S01]  /*0510*/  P2R R39, PR, RZ, 0x10 ;  /* 0x00000010ff277803 */ /* 0x000fe20000000000 */
[----:B------:R-:W-:Y:S01]  /*0520*/  IMAD.X R3, RZ, RZ, R3, P3 ;  /* 0x000000ffff037224 */ /* 0x000fe200018e0603 */
[----:B------:R-:W-:Y:S01]  /*0530*/  ISETP.GT.U32.OR P3, PT, R22, 0x44, P0 ;  /* 0x000000441600780c */ /* 0x000fe20000764470 */
[----:B------:R-:W-:Y:S01]  /*0540*/  IMAD R13, R13, 0x1c72, RZ ;  /* 0x00001c720d0d7824 */ /* 0x000fe200078e02ff */
[----:B------:R-:W-:Y:S02]  /*0550*/  ISETP.GT.U32.OR P4, PT, R30, 0x23c, P5 ;  /* 0x0000023c1e00780c */ /* 0x000fe40002f84470 */
[----:B------:R-:W-:Y:S02]  /*0560*/  ISETP.GT.U32.OR P6, PT, R22, 0x43, P0 ;  /* 0x000000431600780c */ /* 0x000fe400007c4470 */
[----:B------:R-:W-:-:S02]  /*0570*/  PLOP3.LUT P3, PT, P4, P3, PT, 0xf8, 0x8f ;  /* 0x00000000008f781c */ /* 0x000fc40002767f70 */
[C---:B------:R-:W-:Y:S02]  /*0580*/  ISETP.GT.U32.OR P4, PT, R30.reuse, 0x23b, P5 ;  /* 0x0000023b1e00780c */ /* 0x040fe40002f84470 */
[----:B------:R-:W-:Y:S02]  /*0590*/  SHF.R.U32.HI R13, RZ, 0x10, R13 ;  /* 0x00000010ff0d7819 */ /* 0x000fe4000001160d */
[----:B------:R-:W-:Y:S02]  /*05a0*/  PLOP3.LUT P4, PT, P4, P6, PT, 0xf8, 0x8f ;  /* 0x00000000008f781c */ /* 0x000fe4000278df70 */
[----:B------:R-:W-:Y:S01]  /*05b0*/  ISETP.GT.U32.OR P5, PT, R30, 0x23a, P5 ;  /* 0x0000023a1e00780c */ /* 0x000fe20002fa4470 */
[----:B------:R-:W-:Y:S01]  /*05c0*/  IMAD.IADD R15, R14, 0x1, R13 ;  /* 0x000000010e0f7824 */ /* 0x000fe200078e020d */
[----:B------:R-:W-:Y:S02]  /*05d0*/  ISETP.GT.U32.OR P6, PT, R22, 0x42, P0 ;  /* 0x000000421600780c */ /* 0x000fe400007c4470 */
[----:B------:R-:W-:-:S02]  /*05e0*/  IADD3 R22, PT, PT, R12, R13, RZ ;  /* 0x0000000d0c167210 */ /* 0x000fc40007ffe0ff */
[----:B------:R-:W-:Y:S02]  /*05f0*/  PLOP3.LUT P5, PT, P5, P6, PT, 0xf8, 0x8f ;  /* 0x00000000008f781c */ /* 0x000fe40002fadf70 */
[----:B------:R-:W-:Y:S02]  /*0600*/  ISETP.GT.U32.AND P6, PT, R15, 0x1f, PT ;  /* 0x0000001f0f00780c */ /* 0x000fe40003fc4070 */
[----:B------:R-:W-:Y:S02]  /*0610*/  LOP3.LUT R15, R18, 0xffff, RZ, 0xc0, !PT ;  /* 0x0000ffff120f7812 */ /* 0x000fe400078ec0ff */
[----:B------:R-:W-:Y:S02]  /*0620*/  LEA.HI R22, R22, R29, RZ, 0x1e ;  /* 0x0000001d16167211 */ /* 0x000fe400078ff0ff */
[----:B------:R-:W-:Y:S01]  /*0630*/  P2R R19, PR, RZ, 0x2 ;  /* 0x00000002ff137803 */ /* 0x000fe20000000000 */
[----:B------:R-:W-:Y:S01]  /*0640*/  IMAD R15, R15, 0x1c72, RZ ;  /* 0x00001c720f0f7824 */ /* 0x000fe200078e02ff */
[----:B------:R-:W-:-:S02]  /*0650*/  ISETP.GT.U32.OR P6, PT, R22, 0x7, P6 ;  /* 0x000000071600780c */ /* 0x000fc400037c4470 */
[----:B------:R-:W-:Y:S02]  /*0660*/  ISETP.GT.U32.OR P1, PT, R16, 0x22, P0 ;  /* 0x000000221000780c */ /* 0x000fe40000724470 */
[----:B------:R-:W-:Y:S02]  /*0670*/  SHF.R.U32.HI R15, RZ, 0x10, R15 ;  /* 0x00000010ff0f7819 */ /* 0x000fe4000001160f */
[----:B------:R-:W-:Y:S02]  /*0680*/  ISETP.GT.U32.OR P6, PT, R33, 0x11e, P6 ;  /* 0x0000011e2100780c */ /* 0x000fe400037c4470 */
[----:B------:R-:W-:Y:S01]  /*0690*/  IADD3 R12, PT, PT, R12, R15, RZ ;  /* 0x0000000f0c0c7210 */ /* 0x000fe20007ffe0ff */
[----:B------:R-:W-:Y:S01]  /*06a0*/  IMAD.IADD R14, R14, 0x1, R15 ;  /* 0x000000010e0e7824 */ /* 0x000fe200078e020f */
[----:B------:R-:W-:Y:S02]  /*06b0*/  PLOP3.LUT P1, PT, P6, P1, PT, 0xf8, 0x8f ;  /* 0x00000000008f781c */ /* 0x000fe40003723f70 */
[----:B------:R-:W-:-:S02]  /*06c0*/  LEA.HI R12, R12, R29, RZ, 0x1e ;  /* 0x0000001d0c0c7211 */ /* 0x000fc400078ff0ff */
[----:B------:R-:W-:Y:S02]  /*06d0*/  ISETP.GT.U32.AND P6, PT, R14, 0x1f, PT ;  /* 0x0000001f0e00780c */ /* 0x000fe40003fc4070 */
[----:B------:R-:W-:Y:S02]  /*06e0*/  PRMT R14, R15, 0x9910, RZ ;  /* 0x000099100f0e7816 */ /* 0x000fe400000000ff */
[----:B------:R-:W-:Y:S02]  /*06f0*/  ISETP.GT.U32.OR P6, PT, R12, 0x7, P6 ;  /* 0x000000070c00780c */ /* 0x000fe400037c4470 */
[----:B------:R-:W-:Y:S01]  /*0700*/  PRMT R12, R13, 0x9910, RZ ;  /* 0x000099100d0c7816 */ /* 0x000fe200000000ff */
[----:B------:R-:W-:Y:S01]  /*0710*/  IMAD R14, R14, 0x9, RZ ;  /* 0x000000090e0e7824 */ /* 0x000fe200078e02ff */
[----:B------:R-:W-:Y:S02]  /*0720*/  P2R R37, PR, RZ, 0x2 ;  /* 0x00000002ff257803 */ /* 0x000fe40000000000 */
[----:B------:R-:W-:Y:S01]  /*0730*/  ISETP.NE.AND P1, PT, R23, RZ, PT ;  /* 0x000000ff1700720c */ /* 0x000fe20003f25270 */
[----:B------:R-:W-:Y:S01]  /*0740*/  IMAD R12, R12, 0x9, RZ ;  /* 0x000000090c0c7824 */ /* 0x000fe200078e02ff */
[----:B------:R-:W-:-:S02]  /*0750*/  IADD3 R14, PT, PT, RZ, -R14, RZ ;  /* 0x8000000eff0e7210 */ /* 0x000fc40007ffe0ff */
[----:B------:R-:W-:Y:S01]  /*0760*/  ISETP.GT.U32.OR P0, PT, R16, 0x21, P0 ;  /* 0x000000211000780c */ /* 0x000fe20000704470 */
[----:B------:R-:W-:Y:S01]  /*0770*/  IMAD R16, R29, 0xc4, RZ ;  /* 0x000000c41d107824 */ /* 0x000fe200078e02ff */
[----:B------:R-:W-:Y:S02]  /*0780*/  IADD3 R12, PT, PT, RZ, -R12, RZ ;  /* 0x8000000cff0c7210 */ /* 0x000fe40007ffe0ff */
[----:B------:R-:W-:Y:S02]  /*0790*/  ISETP.GT.U32.OR P6, PT, R33, 0x11d, P6 ;  /* 0x0000011d2100780c */ /* 0x000fe400037c4470 */
[----:B------:R-:W-:Y:S02]  /*07a0*/  PRMT R23, R12, 0x7710, RZ ;  /* 0x000077100c177816 */ /* 0x000fe400000000ff */
[----:B------:R-:W-:Y:S02]  /*07b0*/  PLOP3.LUT P0, PT, P6, P0, PT, 0xf8, 0x8f ;  /* 0x00000000008f781c */ /* 0x000fe40003701f70 */
[----:B------:R-:W-:Y:S01]  /*07c0*/  P2R R21, PR, RZ, 0x4 ;  /* 0x00000004ff157803 */ /* 0x000fe20000000000 */
[----:B------:R-:W-:Y:S01]  /*07d0*/  IMAD.IADD R12, R20, 0x1, R23 ;  /* 0x00000001140c7824 */ /* 0x000fe200078e0217 */
[----:B------:R-:W-:-:S02]  /*07e0*/  PRMT R23, R14, 0x7710, RZ ;  /* 0x000077100e177816 */ /* 0x000fc400000000ff */
[----:B------:R-:W-:Y:S02]  /*07f0*/  P2R R35, PR, RZ, 0x1 ;  /* 0x00000001ff237803 */ /* 0x000fe40000000000 */
[----:B------:R-:W-:Y:S01]  /*0800*/  LOP3.LUT R12, R12, 0xffff, RZ, 0xc0, !PT ;  /* 0x0000ffff0c0c7812 */ /* 0x000fe200078ec0ff */
[----:B------:R-:W-:Y:S01]  /*0810*/  IMAD.IADD R14, R18, 0x1, R23 ;  /* 0x00000001120e7824 */ /* 0x000fe200078e0217 */
[----:B------:R-:W-:Y:S01]  /*0820*/  LOP3.LUT P0, RZ, R4, R13, RZ, 0xfc, !PT ;  /* 0x0000000d04ff7212 */ /* 0x000fe2000780fcff */
[----:B------:R-:W-:Y:S01]  /*0830*/  HFMA2 R23, -RZ, RZ, 0, 0 ;  /* 0x00000000ff177431 */ /* 0x000fe200000001ff */
[----:B------:R-:W-:Y:S02]  /*0840*/  LOP3.LUT P6, RZ, R12, UR5, RZ, 0xfc, !PT ;  /* 0x000000050cff7c12 */ /* 0x000fe4000f8cfcff */
[----:B------:R-:W-:Y:S02]  /*0850*/  LOP3.LUT R14, R14, 0xffff, RZ, 0xc0, !PT ;  /* 0x0000ffff0e0e7812 */ /* 0x000fe400078ec0ff */
[----:B------:R-:W-:-:S02]  /*0860*/  PLOP3.LUT P0, PT, P0, P6, PT, 0x2f, 0xf2 ;  /* 0x0000000000f2781c */ /* 0x000fc4000070c577 */
[----:B------:R-:W-:Y:S02]  /*0870*/  LOP3.LUT P2, RZ, R4, R15, RZ, 0xfc, !PT ;  /* 0x0000000f04ff7212 */ /* 0x000fe4000784fcff */
[C---:B------:R-:W-:Y:S01]  /*0880*/  LOP3.LUT P6, RZ, R14.reuse, UR5, RZ, 0xfc, !PT ;  /* 0x000000050eff7c12 */ /* 0x040fe2000f8cfcff */
[----:B------:R-:W-:Y:S01]  /*0890*/  VIADD R14, R14, UR5 ;  /* 0x000000050e0e7c36 */ /* 0x000fe20008000000 */
[----:B------:R-:W-:Y:S02]  /*08a0*/  LEA.HI R32, R5, R6, RZ, 0x10 ;  /* 0x0000000605207211 */ /* 0x000fe400078f80ff */
[----:B------:R-:W-:Y:S02]  /*08b0*/  PLOP3.LUT P6, PT, P2, P6, PT, 0x2f, 0xf2 ;  /* 0x0000000000f2781c */ /* 0x000fe400017cc577 */
[----:B------:R-:W-:Y:S02]  /*08c0*/  ISETP.NE.AND P2, PT, R21, RZ, PT ;  /* 0x000000ff1500720c */ /* 0x000fe40003f45270 */
[----:B------:R-:W-:-:S02]  /*08d0*/  IADD3 R21, PT, PT, R9, R24, RZ ;  /* 0x0000001809157210 */ /* 0x000fc40007ffe0ff */
[----:B------:R-:W-:Y:S02]  /*08e0*/  IADD3 R5, PT, PT, R4, R13, RZ ;  /* 0x0000000d04057210 */ /* 0x000fe40007ffe0ff */
[-C--:B------:R-:W-:Y:S01]  /*08f0*/  LEA.HI R32, R32, R29.reuse, RZ, 0x1d ;  /* 0x0000001d20207211 */ /* 0x080fe200078fe8ff */
[----:B------:R-:W-:Y:S01]  /*0900*/  IMAD R16, R21, 0x1c, R16 ;  /* 0x0000001c15107824 */ /* 0x000fe200078e0210 */
[----:B------:R-:W-:Y:S02]  /*0910*/  LEA.HI R6, R11, R6, RZ, 0x10 ;  /* 0x000000060b067211 */ /* 0x000fe400078f80ff */
[----:B------:R-:W-:Y:S01]  /*0920*/  ISETP.GT.U32.OR P0, PT, R5, 0xe, P0 ;  /* 0x0000000e0500780c */ /* 0x000fe20000704470 */
[C---:B------:R-:W-:Y:S01]  /*0930*/  IMAD R21, R7.reuse, 0xe, R16 ;  /* 0x0000000e07157824 */ /* 0x040fe200078e0210 */
[----:B------:R-:W-:Y:S01]  /*0940*/  IADD3 R12, PT, PT, R12, UR5, RZ ;  /* 0x000000050c0c7c10 */ /* 0x000fe2000fffe0ff */
[----:B------:R-:W-:Y:S01]  /*0950*/  IMAD.IADD R7, R7, 0x1, R4 ;  /* 0x0000000107077824 */ /* 0x000fe200078e0204 */
[----:B------:R-:W-:Y:S01]  /*0960*/  LEA.HI R29, R6, R29, RZ, 0x1d ;  /* 0x0000001d061d7211 */ /* 0x000fe200078fe8ff */
[----:B------:R-:W-:Y:S01]  /*0970*/  IMAD.IADD R4, R4, 0x1, R15 ;  /* 0x0000000104047824 */ /* 0x000fe200078e020f */
[----:B------:R-:W-:Y:S01]  /*0980*/  IADD3 R8, PT, PT, R8, UR5, R21 ;  /* 0x0000000508087c10 */ /* 0x000fe2000fffe015 */
[--C-:B------:R-:W-:Y:S01]  /*0990*/  IMAD R13, R13, 0xe, R16.reuse ;  /* 0x0000000e0d0d7824 */ /* 0x100fe200078e0210 */
[----:B------:R-:W-:Y:S01]  /*09a0*/  ISETP.GT.U32.OR P1, PT, R7, 0xe, P1 ;  /* 0x0000000e0700780c */ /* 0x000fe20000f24470 */
[----:B------:R-:W-:Y:S01]  /*09b0*/  IMAD R15, R15, 0xe, R16 ;  /* 0x0000000e0f0f7824 */ /* 0x000fe200078e0210 */
[----:B------:R-:W-:Y:S01]  /*09c0*/  ISETP.GT.U32.OR P6, PT, R4, 0xe, P6 ;  /* 0x0000000e0400780c */ /* 0x000fe200037c4470 */
[----:B------:R-:W-:Y:S01]  /*09d0*/  VIADD R28, R8, 0xfffffff1 ;  /* 0xfffffff1081c7836 */ /* 0x000fe20000000000 */
[----:B------:R-:W-:-:S02]  /*09e0*/  ISETP.GT.U32.OR P0, PT, R12, 0xe, P0 ;  /* 0x0000000e0c00780c */ /* 0x000fc40000704470 */
[----:B------:R-:W-:Y:S02]  /*09f0*/  ISETP.GT.U32.OR P6, PT, R14, 0xe, P6 ;  /* 0x0000000e0e00780c */ /* 0x000fe400037c4470 */
[----:B------:R-:W-:Y:S02]  /*0a00*/  P2R R38, PR, RZ, 0x2 ;  /* 0x00000002ff267803 */ /* 0x000fe40000000000 */
[----:B------:R-:W-:Y:S02]  /*0a10*/  P2R R34, PR, RZ, 0x40 ;  /* 0x00000040ff227803 */ /* 0x000fe40000000000 */
[----:B------:R-:W-:Y:S02]  /*0a20*/  ISETP.GT.U32.AND P6, PT, R32, 0x7, PT ;  /* 0x000000072000780c */ /* 0x000fe40003fc4070 */
[----:B------:R-:W-:Y:S02]  /*0a30*/  P2R R36, PR, RZ, 0x1 ;  /* 0x00000001ff247803 */ /* 0x000fe40000000000 */
[----:B------:R-:W-:-:S02]  /*0a40*/  P2R R4, PR, RZ, 0x40 ;  /* 0x00000040ff047803 */ /* 0x000fc40000000000 */
[----:B------:R-:W-:Y:S02]  /*0a50*/  ISETP.GT.U32.AND P6, PT, R29, 0x7, PT ;  /* 0x000000071d00780c */ /* 0x000fe40003fc4070 */
[----:B------:R-:W-:Y:S02]  /*0a60*/  ISETP.NE.AND P1, PT, R19, RZ, PT ;  /* 0x000000ff1300720c */ /* 0x000fe40003f25270 */
[----:B------:R-:W-:Y:S02]  /*0a70*/  IADD3 R27, PT, PT, R12, -0xf, R13 ;  /* 0xfffffff10c1b7810 */ /* 0x000fe40007ffe00d */
[----:B------:R-:W-:Y:S02]  /*0a80*/  ISETP.NE.AND P0, PT, R17, RZ, PT ;  /* 0x000000ff1100720c */ /* 0x000fe40003f05270 */
[----:B------:R-:W-:Y:S02]  /*0a90*/  IADD3 R26, PT, PT, R14, -0xf, R15 ;  /* 0xfffffff10e1a7810 */ /* 0x000fe40007ffe00f */
[----:B------:R-:W-:-:S02]  /*0aa0*/  LEA R25, R25, UR6, 0x2 ;  /* 0x0000000619197c11 */ /* 0x000fc4000f8e10ff */
[----:B------:R-:W-:Y:S02]  /*0ab0*/  LEA R33, R33, UR6, 0x2 ;  /* 0x0000000621217c11 */ /* 0x000fe4000f8e10ff */
[----:B------:R-:W-:Y:S02]  /*0ac0*/  LEA R30, R30, UR7, 0x2 ;  /* 0x000000071e1e7c11 */ /* 0x000fe4000f8e10ff */
[----:B0-----:R-:W-:-:S07]  /*0ad0*/  P2R R4, PR, RZ, 0x40 ;  /* 0x00000040ff047803 */ /* 0x001fce0000000000 */
.L_x_40:
[----:B------:R-:W0:Y:S08]  /*0ae0*/  LDC.64 R8, c[0x0][0x380] ;  /* 0x0000e000ff087b82 */ /* 0x000e300000000a00 */
[----:B------:R-:W-:Y:S01]  /*0af0*/  BAR.SYNC.DEFER_BLOCKING 0x0 ;  /* 0x0000000000007b1d */ /* 0x000fe20000010000 */
[----:B------:R-:W-:-:S05]  /*0b00*/  ISETP.NE.AND P6, PT, R39, RZ, PT ;  /* 0x000000ff2700720c */ /* 0x000fca0003fc5270 */
[----:B------:R-:W-:Y:S01]  /*0b10*/  BSSY.RECONVERGENT B0, `(.L_x_24) ;  /* 0x000000c000007945 */ /* 0x000fe20003800200 */
[----:B0-----:R-:W-:-:S04]  /*0b20*/  IMAD.WIDE R6, R27, 0x4, R8 ;  /* 0x000000041b067825 */ /* 0x001fc800078e0208 */
[----:B------:R-:W-:-:S03]  /*0b30*/  IMAD.WIDE R4, R26, 0x4, R8 ;  /* 0x000000041a047825 */ /* 0x000fc600078e0208 */
[----:B------:R-:W-:Y:S05]  /*0b40*/  @P6 BRA `(.L_x_25) ;  /* 0x0000000000206947 */ /* 0x000fea0003800000 */
[----:B------:R-:W-:Y:S01]  /*0b50*/  ISETP.NE.AND P6, PT, R38, RZ, PT ;  /* 0x000000ff2600720c */ /* 0x000fe20003fc5270 */
[----:B------:R-:W-:Y:S01]  /*0b60*/  BSSY.RECONVERGENT B1, `(.L_x_26) ;  /* 0x0000005000017945 */ /* 0x000fe20003800200 */
[----:B------:R-:W-:-:S11]  /*0b70*/  MOV R10, RZ ;  /* 0x000000ff000a7202 */ /* 0x000fd60000000f00 */
[----:B------:R-:W-:Y:S05]  /*0b80*/  @P6 BRA `(.L_x_27) ;  /* 0x0000000000086947 */ /* 0x000fea0003800000 */
[----:B------:R-:W-:-:S05]  /*0b90*/  IMAD.WIDE R8, R28, 0x4, R8 ;  /* 0x000000041c087825 */ /* 0x000fca00078e0208 */
[----:B------:R0:W5:Y:S02]  /*0ba0*/  LDG.E.CONSTANT R10, desc[UR8][R8.64] ;  /* 0x00000008080a7981 */ /* 0x000164000c1e9900 */
.L_x_27:
[----:B------:R-:W-:Y:S05]  /*0bb0*/  BSYNC.RECONVERGENT B1 ;  /* 0x0000000000017941 */ /* 0x000fea0003800200 */
.L_x_26:
[----:B-----5:R1:W-:Y:S02]  /*0bc0*/  STS [R33], R10 ;  /* 0x0000000a21007388 */ /* 0x0203e40000000800 */
.L_x_25:
[----:B------:R-:W-:Y:S05]  /*0bd0*/  BSYNC.RECONVERGENT B0 ;  /* 0x0000000000007941 */ /* 0x000fea0003800200 */
.L_x_24:
[----:B------:R-:W-:Y:S01]  /*0be0*/  ISETP.NE.AND P6, PT, R37, RZ, PT ;  /* 0x000000ff2500720c */ /* 0x000fe20003fc5270 */
[----:B------:R-:W-:-:S12]  /*0bf0*/  BSSY.RECONVERGENT B0, `(.L_x_28) ;  /* 0x0000009000007945 */ /* 0x000fd80003800200 */
[----:B------:R-:W-:Y:S05]  /*0c00*/  @P6 BRA `(.L_x_29) ;  /* 0x00000000001c6947 */ /* 0x000fea0003800000 */
[----:B------:R-:W-:Y:S01]  /*0c10*/  ISETP.NE.AND P6, PT, R36, RZ, PT ;  /* 0x000000ff2400720c */ /* 0x000fe20003fc5270 */
[----:B------:R-:W-:Y:S01]  /*0c20*/  BSSY.RECONVERGENT B1, `(.L_x_30) ;  /* 0x0000004000017945 */ /* 0x000fe20003800200 */
[----:B0-----:R-:W-:-:S11]  /*0c30*/  IMAD.MOV.U32 R8, RZ, RZ, RZ ;  /* 0x000000ffff087224 */ /* 0x001fd600078e00ff */
[----:B------:R-:W-:Y:S05]  /*0c40*/  @P6 BRA `(.L_x_31) ;  /* 0x0000000000046947 */ /* 0x000fea0003800000 */
[----:B------:R0:W5:Y:S02]  /*0c50*/  LDG.E.CONSTANT R8, desc[UR8][R6.64] ;  /* 0x0000000806087981 */ /* 0x000164000c1e9900 */
.L_x_31:
[----:B------:R-:W-:Y:S05]  /*0c60*/  BSYNC.RECONVERGENT B1 ;  /* 0x0000000000017941 */ /* 0x000fea0003800200 */
.L_x_30:
[----:B-----5:R2:W-:Y:S02]  /*0c70*/  STS [R33+0x4], R8 ;  /* 0x0000040821007388 */ /* 0x0205e40000000800 */
.L_x_29:
[----:B------:R-:W-:Y:S05]  /*0c80*/  BSYNC.RECONVERGENT B0 ;  /* 0x0000000000007941 */ /* 0x000fea0003800200 */
.L_x_28:
[----:B------:R-:W-:Y:S01]  /*0c90*/  ISETP.NE.AND P6, PT, R35, RZ, PT ;  /* 0x000000ff2300720c */ /* 0x000fe20003fc5270 */
[----:B------:R-:W-:-:S12]  /*0ca0*/  BSSY.RECONVERGENT B0, `(.L_x_32) ;  /* 0x0000009000007945 */ /* 0x000fd80003800200 */
[----:B------:R-:W-:Y:S05]  /*0cb0*/  @P6 BRA `(.L_x_33) ;  /* 0x00000000001c6947 */ /* 0x000fea0003800000 */
[----:B------:R-:W-:Y:S01]  /*0cc0*/  ISETP.NE.AND P6, PT, R34, RZ, PT ;  /* 0x000000ff2200720c */ /* 0x000fe20003fc5270 */
[----:B------:R-:W-:Y:S01]  /*0cd0*/  BSSY.RECONVERGENT B1, `(.L_x_34) ;  /* 0x0000004000017945 */ /* 0x000fe20003800200 */
[----:B0-----:R-:W-:-:S11]  /*0ce0*/  HFMA2 R6, -RZ, RZ, 0, 0 ;  /* 0x00000000ff067431 */ /* 0x001fd600000001ff */
[----:B------:R-:W-:Y:S05]  /*0cf0*/  @P6 BRA `(.L_x_35) ;  /* 0x0000000000046947 */ /* 0x000fea0003800000 */
[----:B------:R0:W5:Y:S02]  /*0d00*/  LDG.E.CONSTANT R6, desc[UR8][R4.64] ;  /* 0x0000000804067981 */ /* 0x000164000c1e9900 */
.L_x_35:
[----:B------:R-:W-:Y:S05]  /*0d10*/  BSYNC.RECONVERGENT B1 ;  /* 0x0000000000017941 */ /* 0x000fea0003800200 */
.L_x_34:
[----:B-----5:R3:W-:Y:S02]  /*0d20*/  STS [R33+0x8], R6 ;  /* 0x0000080621007388 */ /* 0x0207e40000000800 */
.L_x_33:
[----:B------:R-:W-:Y:S05]  /*0d30*/  BSYNC.RECONVERGENT B0 ;  /* 0x0000000000007941 */ /* 0x000fea0003800200 */
.L_x_32:
[----:B------:R-:W-:Y:S01]  /*0d40*/  ISETP.GT.U32.AND P6, PT, R32, 0x7, PT ;  /* 0x000000072000780c */ /* 0x000fe20003fc4070 */
[----:B------:R-:W-:-:S12]  /*0d50*/  BSSY.RECONVERGENT B0, `(.L_x_36) ;  /* 0x0000008000007945 */ /* 0x000fd80003800200 */
[----:B------:R-:W-:Y:S05]  /*0d60*/  @P6 BRA `(.L_x_37) ;  /* 0x0000000000186947 */ /* 0x000fea0003800000 */
[----:B0-----:R-:W4:Y:S04]  /*0d70*/  @!P0 LDG.E.CONSTANT R5, desc[UR8][R2.64+-0xc] ;  /* 0xfffff40802058981 */ /* 0x001f28000c1e9900 */
[----:B------:R-:W5:Y:S04]  /*0d80*/  @!P1 LDG.E.CONSTANT R7, desc[UR8][R2.64+-0x8] ;  /* 0xfffff80802079981 */ /* 0x000f68000c1e9900 */
[----:B------:R-:W2:Y:S04]  /*0d90*/  @!P2 LDG.E.CONSTANT R9, desc[UR8][R2.64+-0x4] ;  /* 0xfffffc080209a981 */ /* 0x000ea8000c1e9900 */
[----:B----4-:R4:W-:Y:S04]  /*0da0*/  @!P0 STS [R30], R5 ;  /* 0x000000051e008388 */ /* 0x0109e80000000800 */
[----:B-----5:R4:W-:Y:S04]  /*0db0*/  @!P1 STS [R30+0x4], R7 ;  /* 0x000004071e009388 */ /* 0x0209e80000000800 */
[----:B--2---:R4:W-:Y:S02]  /*0dc0*/  @!P2 STS [R30+0x8], R9 ;  /* 0x000008091e00a388 */ /* 0x0049e40000000800 */
.L_x_37:
[----:B------:R-:W-:Y:S05]  /*0dd0*/  BSYNC.RECONVERGENT B0 ;  /* 0x0000000000007941 */ /* 0x000fea0003800200 */
.L_x_36:
[----:B------:R-:W-:Y:S01]  /*0de0*/  ISETP.GT.U32.AND P6, PT, R29, 0x7, PT ;  /* 0x000000071d00780c */ /* 0x000fe20003fc4070 */
[----:B------:R-:W-:-:S12]  /*0df0*/  BSSY.RECONVERGENT B0, `(.L_x_38) ;  /* 0x0000008000007945 */ /* 0x000fd80003800200 */
[----:B------:R-:W-:Y:S05]  /*0e00*/  @P6 BRA `(.L_x_39) ;  /* 0x0000000000186947 */ /* 0x000fea0003800000 */
[----:B0---4-:R-:W4:Y:S04]  /*0e10*/  @!P3 LDG.E.CONSTANT R5, desc[UR8][R2.64] ;  /* 0x000000080205b981 */ /* 0x011f28000c1e9900 */
[----:B------:R-:W5:Y:S04]  /*0e20*/  @!P4 LDG.E.CONSTANT R7, desc[UR8][R2.64+0x4] ;  /* 0x000004080207c981 */ /* 0x000f68000c1e9900 */
[----:B------:R-:W2:Y:S04]  /*0e30*/  @!P5 LDG.E.CONSTANT R9, desc[UR8][R2.64+0x8] ;  /* 0x000008080209d981 */ /* 0x000ea8000c1e9900 */
[----:B----4-:R0:W-:Y:S04]  /*0e40*/  @!P3 STS [R30+0xc], R5 ;  /* 0x00000c051e00b388 */ /* 0x0101e80000000800 */
[----:B-----5:R0:W-:Y:S04]  /*0e50*/  @!P4 STS [R30+0x10], R7 ;  /* 0x000010071e00c388 */ /* 0x0201e80000000800 */
[----:B--2---:R0:W-:Y:S02]  /*0e60*/  @!P5 STS [R30+0x14], R9 ;  /* 0x000014091e00d388 */ /* 0x0041e40000000800 */
.L_x_39:
[----:B------:R-:W-:Y:S05]  /*0e70*/  BSYNC.RECONVERGENT B0 ;  /* 0x0000000000007941 */ /* 0x000fea0003800200 */
.L_x_38:
[----:B------:R-:W-:Y:S01]  /*0e80*/  BAR.SYNC.DEFER_BLOCKING 0x0 ;  /* 0x0000000000007b1d */ /* 0x000fe20000010000 */
[----:B------:R-:W-:Y:S01]  /*0e90*/  UIADD3 UR4, UPT, UPT, UR4, 0x1, URZ ;  /* 0x0000000104047890 */ /* 0x000fe2000fffe0ff */
[----:B------:R-:W-:Y:S01]  /*0ea0*/  IADD3 R2, P6, PT, R2, 0x120, RZ ;  /* 0x0000012002027810 */ /* 0x000fe20007fde0ff */
[----:B------:R-:W-:Y:S01]  /*0eb0*/  VIADD R27, R27, 0x620 ;  /* 0x000006201b1b7836 */ /* 0x000fe20000000000 */
[----:B------:R-:W-:Y:S01]  /*0ec0*/  IADD3 R28, PT, PT, R28, 0x620, RZ ;  /* 0x000006201c1c7810 */ /* 0x000fe20007ffe0ff */
[----:B------:R-:W-:Y:S01]  /*0ed0*/  UISETP.NE.AND UP0, UPT, UR4, 0x4, UPT ;  /* 0x000000040400788c */ /* 0x000fe2000bf05270 */
[----:B------:R-:W-:Y:S01]  /*0ee0*/  IADD3 R26, PT, PT, R26, 0x620, RZ ;  /* 0x000006201a1a7810 */ /* 0x000fe20007ffe0ff */
[----:B------:R-:W-:Y:S01]  /*0ef0*/  IMAD.X R3, RZ, RZ, R3, P6 ;  /* 0x000000ffff037224 */ /* 0x000fe200030e0603 */
[----:B0-----:R-:W-:Y:S04]  /*0f00*/  LDS R4, [R25] ;  /* 0x0000000019047984 */ /* 0x001fe80000000800 */
[----:B-12-4-:R-:W0:Y:S04]  /*0f10*/  LDS.128 R8, [R31+UR7] ;  /* 0x000000071f087984 */ /* 0x016e280008000c00 */
[----:B---3--:R-:W1:Y:S04]  /*0f20*/  LDS R6, [R25+0x24] ;  /* 0x0000240019067984 */ /* 0x008e680000000800 */
[----:B------:R-:W-:Y:S04]  /*0f30*/  LDS R5, [R25+0x48] ;  /* 0x0000480019057984 */ /* 0x000fe80000000800 */
[----:B------:R-:W2:Y:S04]  /*0f40*/  LDS.128 R12, [R31+UR7+0x10] ;  /* 0x000010071f0c7984 */ /* 0x000ea80008000c00 */
[----:B------:R-:W-:Y:S01]  /*0f50*/  LDS.128 R16, [R31+UR7+0x20] ;  /* 0x000020071f107984 */ /* 0x000fe20008000c00 */
[----:B0-----:R-:W-:-:S03]  /*0f60*/  FFMA R23, R4, R8, R23 ;  /* 0x0000000804177223 */ /* 0x001fc60000000017 */
[----:B------:R-:W0:Y:S01]  /*0f70*/  LDS R4, [R25+0x90] ;  /* 0x0000900019047984 */ /* 0x000e220000000800 */
[----:B-1----:R-:W-:-:S03]  /*0f80*/  FFMA R6, R6, R11, R23 ;  /* 0x0000000b06067223 */ /* 0x002fc60000000017 */
[----:B------:R-:W-:Y:S04]  /*0f90*/  LDS.128 R20, [R31+UR7+0x30] ;  /* 0x000030071f147984 */ /* 0x000fe80008000c00 */
[----:B------:R-:W-:Y:S01]  /*0fa0*/  LDS R8, [R25+0xb8] ;  /* 0x0000b80019087984 */ /* 0x000fe20000000800 */
[----:B--2---:R-:W-:-:S03]  /*0fb0*/  FFMA R7, R5, R14, R6 ;  /* 0x0000000e05077223 */ /* 0x004fc60000000006 */
[----:B------:R-:W1:Y:S04]  /*0fc0*/  LDS R5, [R25+0xb4] ;  /* 0x0000b40019057984 */ /* 0x000e680000000800 */
[----:B------:R-:W-:Y:S01]  /*0fd0*/  LDS R6, [R25+0x4c] ;  /* 0x00004c0019067984 */ /* 0x000fe20000000800 */
[----:B0-----:R-:W-:-:S03]  /*0fe0*/  FFMA R4, R4, R17, R7 ;  /* 0x0000001104047223 */ /* 0x001fc60000000007 */
[----:B------:R-:W-:Y:S01]  /*0ff0*/  LDS R7, [R25+0x4] ;  /* 0x0000040019077984 */ /* 0x000fe20000000800 */
[----:B-1----:R-:W-:-:S03]  /*1000*/  FFMA R5, R5, R20, R4 ;  /* 0x0000001405057223 */ /* 0x002fc60000000004 */
[----:B------:R-:W0:Y:S02]  /*1010*/  LDS R4, [R25+0xd8] ;  /* 0x0000d80019047984 */ /* 0x000e240000000800 */
[----:B0-----:R-:W-:Y:S02]  /*1020*/  FFMA R4, R4, R23, R5 ;  /* 0x0000001704047223 */ /* 0x001fe40000000005 */
[----:B------:R-:W0:Y:S02]  /*1030*/  LDS R5, [R25+0x28] ;  /* 0x0000280019057984 */ /* 0x000e240000000800 */
[----:B------:R-:W-:Y:S02]  /*1040*/  FFMA R4, R7, R9, R4 ;  /* 0x0000000907047223 */ /* 0x000fe40000000004 */
[----:B------:R-:W1:Y:S04]  /*1050*/  LDS R7, [R25+0x94] ;  /* 0x0000940019077984 */ /* 0x000e680000000800 */
[----:B------:R-:W-:Y:S01]  /*1060*/  LDS R9, [R25+0x8] ;  /* 0x0000080019097984 */ /* 0x000fe20000000800 */
[----:B0-----:R-:W-:-:S04]  /*1070*/  FFMA R5, R5, R12, R4 ;  /* 0x0000000c05057223 */ /* 0x001fc80000000004 */
[----:B------:R-:W-:Y:S02]  /*1080*/  FFMA R6, R6, R15, R5 ;  /* 0x0000000f06067223 */ /* 0x000fe40000000005 */
[----:B------:R-:W-:Y:S02]  /*1090*/  LDS R15, [R25+0xdc] ;  /* 0x0000dc00190f7984 */ /* 0x000fe40000000800 */
[----:B-1----:R-:W-:Y:S02]  /*10a0*/  FFMA R11, R7, R18, R6 ;  /* 0x00000012070b7223 */ /* 0x002fe40000000006 */
[----:B------:R-:W0:Y:S02]  /*10b0*/  LDS.128 R4, [R31+UR7+0x40] ;  /* 0x000040071f047984 */ /* 0x000e240008000c00 */
[----:B------:R-:W-:Y:S02]  /*10c0*/  FFMA R12, R8, R21, R11 ;  /* 0x00000015080c7223 */ /* 0x000fe4000000000b */
[----:B------:R-:W1:Y:S04]  /*10d0*/  LDS R8, [R25+0x2c] ;  /* 0x00002c0019087984 */ /* 0x000e680000000800 */
[----:B------:R-:W2:Y:S01]  /*10e0*/  LDS R11, [R25+0x50] ;  /* 0x00005000190b7984 */ /* 0x000ea20000000800 */
[----:B0-----:R-:W-:-:S03]  /*10f0*/  FFMA R4, R15, R4, R12 ;  /* 0x000000040f047223 */ /* 0x001fc6000000000c */
[----:B------:R-:W0:Y:S01]  /*1100*/  LDS R12, [R25+0x98] ;  /* 0x00009800190c7984 */ /* 0x000e220000000800 */
[----:B------:R-:W-:-:S03]  /*1110*/  FFMA R9, R9, R10, R4 ;  /* 0x0000000a09097223 */ /* 0x000fc60000000004 */
[----:B------:R-:W3:Y:S01]  /*1120*/  LDS R15, [R25+0xbc] ;  /* 0x0000bc00190f7984 */ /* 0x000ee20000000800 */
[----:B-1----:R-:W-:-:S03]  /*1130*/  FFMA R8, R8, R13, R9 ;  /* 0x0000000d08087223 */ /* 0x002fc60000000009 */
[----:B------:R-:W1:Y:S01]  /*1140*/  LDS R4, [R25+0xe0] ;  /* 0x0000e00019047984 */ /* 0x000e620000000800 */
[----:B--2---:R-:W-:-:S03]  /*1150*/  FFMA R11, R11, R16, R8 ;  /* 0x000000100b0b7223 */ /* 0x004fc60000000008 */
[----:B------:R-:W2:Y:S01]  /*1160*/  LDS R13, [R25+0x120] ;  /* 0x00012000190d7984 */ /* 0x000ea20000000800 */
[----:B0-----:R-:W-:-:S03]  /*1170*/  FFMA R12, R12, R19, R11 ;  /* 0x000000130c0c7223 */ /* 0x001fc6000000000b */
[----:B------:R-:W-:Y:S01]  /*1180*/  LDS.128 R8, [R31+UR7+0x60] ;  /* 0x000060071f087984 */ /* 0x000fe20008000c00 */
[----:B---3--:R-:W-:-:S03]  /*1190*/  FFMA R15, R15, R22, R12 ;  /* 0x000000160f0f7223 */ /* 0x008fc6000000000c */
[----:B------:R-:W-:Y:S01]  /*11a0*/  LDS R12, [R25+0x144] ;  /* 0x00014400190c7984 */ /* 0x000fe20000000800 */
[----:B-1----:R-:W-:-:S03]  /*11b0*/  FFMA R4, R4, R5, R15 ;  /* 0x0000000504047223 */ /* 0x002fc6000000000f */
[----:B------:R-:W0:Y:S01]  /*11c0*/  LDS.128 R20, [R31+UR7+0x50] ;  /* 0x000050071f147984 */ /* 0x000e220008000c00 */
[----:B--2---:R-:W-:-:S03]  /*11d0*/  FFMA R13, R13, R6, R4 ;  /* 0x000000060d0d7223 */ /* 0x004fc60000000004 */
[----:B------:R-:W1:Y:S04]  /*11e0*/  LDS R5, [R25+0x168] ;  /* 0x0001680019057984 */ /* 0x000e680000000800 */
[----:B------:R-:W2:Y:S01]  /*11f0*/  LDS R4, [R25+0x1b0] ;  /* 0x0001b00019047984 */ /* 0x000ea20000000800 */
[----:B0-----:R-:W-:-:S04]  /*1200*/  FFMA R12, R12, R21, R13 ;  /* 0x000000150c0c7223 */ /* 0x001fc8000000000d */
[----:B-1----:R-:W-:Y:S02]  /*1210*/  FFMA R17, R5, R8, R12 ;  /* 0x0000000805117223 */ /* 0x002fe4000000000c */
[----:B------:R-:W-:Y:S02]  /*1220*/  LDS R5, [R25+0x1d4] ;  /* 0x0001d40019057984 */ /* 0x000fe40000000800 */
[----:B--2---:R-:W-:Y:S02]  /*1230*/  FFMA R6, R4, R11, R17 ;  /* 0x0000000b04067223 */ /* 0x004fe40000000011 */
[----:B------:R-:W0:Y:S04]  /*1240*/  LDS.128 R12, [R31+UR7+0x70] ;  /* 0x000070071f0c7984 */ /* 0x000e280008000c00 */
[----:B------:R-:W-:Y:S04]  /*1250*/  LDS R4, [R25+0x1f8] ;  /* 0x0001f80019047984 */ /* 0x000fe80000000800 */
[----:B------:R-:W1:Y:S04]  /*1260*/  LDS.128 R16, [R31+UR7+0x80] ;  /* 0x000080071f107984 */ /* 0x000e680008000c00 */
[----:B------:R-:W-:Y:S04]  /*1270*/  LDS R11, [R25+0x1b4] ;  /* 0x0001b400190b7984 */ /* 0x000fe80000000800 */
[----:B------:R-:W-:Y:S01]  /*1280*/  LDS R8, [R25+0x1b8] ;  /* 0x0001b80019087984 */ /* 0x000fe20000000800 */
[----:B0-----:R-:W-:-:S03]  /*1290*/  FFMA R5, R5, R14, R6 ;  /* 0x0000000e05057223 */ /* 0x001fc60000000006 */
[----:B------:R-:W-:Y:S01]  /*12a0*/  LDS R6, [R25+0x16c] ;  /* 0x00016c0019067984 */ /* 0x000fe20000000800 */
[----:B-1----:R-:W-:-:S03]  /*12b0*/  FFMA R4, R4, R17, R5 ;  /* 0x0000001104047223 */ /* 0x002fc60000000005 */
[----:B------:R-:W0:Y:S02]  /*12c0*/  LDS R5, [R25+0x124] ;  /* 0x0001240019057984 */ /* 0x000e240000000800 */
[----:B0-----:R-:W-:Y:S02]  /*12d0*/  FFMA R4, R5, R7, R4 ;  /* 0x0000000705047223 */ /* 0x001fe40000000004 */
[----:B------:R-:W0:Y:S04]  /*12e0*/  LDS R5, [R25+0x148] ;  /* 0x0001480019057984 */ /* 0x000e280000000800 */
[----:B------:R-:W-:Y:S01]  /*12f0*/  LDS R7, [R25+0x1fc] ;  /* 0x0001fc0019077984 */ /* 0x000fe20000000800 */
[----:B0-----:R-:W-:-:S03]  /*1300*/  FFMA R5, R5, R22, R4 ;  /* 0x0000001605057223 */ /* 0x001fc60000000004 */
[----:B------:R-:W0:Y:S01]  /*1310*/  LDS R4, [R25+0x1d8] ;  /* 0x0001d80019047984 */ /* 0x000e220000000800 */
[----:B------:R-:W-:-:S03]  /*1320*/  FFMA R6, R6, R9, R5 ;  /* 0x0000000906067223 */ /* 0x000fc60000000005 */
[----:B------:R-:W1:Y:S01]  /*1330*/  LDS R5, [R25+0x128] ;  /* 0x0001280019057984 */ /* 0x000e620000000800 */
[----:B------:R-:W-:-:S03]  /*1340*/  FFMA R11, R11, R12, R6 ;  /* 0x0000000c0b0b7223 */ /* 0x000fc60000000006 */
[----:B------:R-:W2:Y:S04]  /*1350*/  LDS R6, [R25+0x14c] ;  /* 0x00014c0019067984 */ /* 0x000ea80000000800 */
[----:B------:R-:W3:Y:S04]  /*1360*/  LDS R9, [R25+0x170] ;  /* 0x0001700019097984 */ /* 0x000ee80000000800 */
[----:B------:R-:W-:Y:S01]  /*1370*/  LDS R12, [R25+0x200] ;  /* 0x00020000190c7984 */ /* 0x000fe20000000800 */
[----:B0-----:R-:W-:-:S03]  /*1380*/  FFMA R4, R4, R15, R11 ;  /* 0x0000000f04047223 */ /* 0x001fc6000000000b */
[----:B------:R-:W0:Y:S01]  /*1390*/  LDS R11, [R25+0x1dc] ;  /* 0x0001dc00190b7984 */ /* 0x000e220000000800 */
[----:B------:R-:W-:-:S03]  /*13a0*/  FFMA R4, R7, R18, R4 ;  /* 0x0000001207047223 */ /* 0x000fc60000000004 */
[----:B------:R-:W-:Y:S01]  /*13b0*/  LDS R15, [R25+0x240] ;  /* 0x00024000190f7984 */ /* 0x000fe20000000800 */
[----:B-1----:R-:W-:-:S04]  /*13c0*/  FFMA R5, R5, R20, R4 ;  /* 0x0000001405057223 */ /* 0x002fc80000000004 */
[----:B--2---:R-:W-:Y:S02]  /*13d0*/  FFMA R14, R6, R23, R5 ;  /* 0x00000017060e7223 */ /* 0x004fe40000000005 */
[----:B------:R-:W1:Y:S02]  /*13e0*/  LDS.128 R4, [R31+UR7+0x90] ;  /* 0x000090071f047984 */ /* 0x000e640008000c00 */
[----:B---3--:R-:W-:Y:S02]  /*13f0*/  FFMA R9, R9, R10, R14 ;  /* 0x0000000a09097223 */ /* 0x008fe4000000000e */
[----:B------:R-:W2:Y:S02]  /*1400*/  LDS R10, [R25+0x264] ;  /* 0x00026400190a7984 */ /* 0x000ea40000000800 */
[----:B------:R-:W-:Y:S02]  /*1410*/  FFMA R8, R8, R13, R9 ;  /* 0x0000000d08087223 */ /* 0x000fe40000000009 */
[----:B------:R-:W-:Y:S04]  /*1420*/  LDS R9, [R25+0x288] ;  /* 0x0002880019097984 */ /* 0x000fe80000000800 */
[----:B------:R-:W-:Y:S01]  /*1430*/  LDS.128 R20, [R31+UR7+0xc0] ;  /* 0x0000c0071f147984 */ /* 0x000fe20008000c00 */
[----:B0-----:R-:W-:-:S03]  /*1440*/  FFMA R11, R11, R16, R8 ;  /* 0x000000100b0b7223 */ /* 0x001fc60000000008 */
[----:B------:R-:W-:Y:S01]  /*1450*/  LDS R8, [R25+0x28c] ;  /* 0x00028c0019087984 */ /* 0x000fe20000000800 */
[----:B------:R-:W-:-:S03]  /*1460*/  FFMA R12, R12, R19, R11 ;  /* 0x000000130c0c7223 */ /* 0x000fc6000000000b */
[----:B------:R-:W-:Y:S01]  /*1470*/  LDS.128 R16, [R31+UR7+0xb0] ;  /* 0x0000b0071f107984 */ /* 0x000fe20008000c00 */
        /* <DEDUP_REMOVED lines=9> */
[----:B------:R-:W0:Y:S04]  /*1510*/  LDS R4, [R25+0x318] ;  /* 0x0003180019047984 */ /* 0x000e280000000800 */
[----:B------:R-:W-:Y:S01]  /*1520*/  LDS R17, [R25+0x360] ;  /* 0x0003600019117984 */ /* 0x000fe20000000800 */
[----:B0-----:R-:W-:-:S03]  /*1530*/  FFMA R4, R4, R23, R7 ;  /* 0x0000001704047223 */ /* 0x001fc60000000007 */
[----:B------:R-:W0:Y:S01]  /*1540*/  LDS R7, [R25+0x268] ;  /* 0x0002680019077984 */ /* 0x000e220000000800 */
[----:B------:R-:W-:-:S03]  /*1550*/  FFMA R4, R9, R5, R4 ;  /* 0x0000000509047223 */ /* 0x000fc60000000004 */
[----:B------:R-:W1:Y:S01]  /*1560*/  LDS R5, [R25+0x2d4] ;  /* 0x0002d40019057984 */ /* 0x000e620000000800 */
[----:B0-----:R-:W-:-:S03]  /*1570*/  FFMA R7, R7, R12, R4 ;  /* 0x0000000c07077223 */ /* 0x001fc60000000004 */
[----:B------:R-:W0:Y:S01]  /*1580*/  LDS R4, [R25+0x2f8] ;  /* 0x0002f80019047984 */ /* 0x000e220000000800 */
[----:B------:R-:W-:-:S03]  /*1590*/  FFMA R8, R8, R15, R7 ;  /* 0x0000000f08087223 */ /* 0x000fc60000000007 */
[----:B------:R-:W-:Y:S01]  /*15a0*/  LDS R15, [R25+0x31c] ;  /* 0x00031c00190f7984 */ /* 0x000fe20000000800 */
[----:B-1----:R-:W-:-:S03]  /*15b0*/  FFMA R7, R5, R18, R8 ;  /* 0x0000001205077223 */ /* 0x002fc60000000008 */
[----:B------:R-:W1:Y:S04]  /*15c0*/  LDS.128 R8, [R31+UR7+0xd0] ;  /* 0x0000d0071f087984 */ /* 0x000e680008000c00 */
[----:B------:R-:W2:Y:S01]  /*15d0*/  LDS R5, [R25+0x248] ;  /* 0x0002480019057984 */ /* 0x000ea20000000800 */
[----:B0-----:R-:W-:-:S03]  /*15e0*/  FFMA R12, R4, R21, R7 ;  /* 0x00000015040c7223 */ /* 0x001fc60000000007 */
[----:B------:R-:W0:Y:S04]  /*15f0*/  LDS R4, [R25+0x26c] ;  /* 0x00026c0019047984 */ /* 0x000e280000000800 */
[----:B------:R-:W3:Y:S01]  /*1600*/  LDS R7, [R25+0x290] ;  /* 0x0002900019077984 */ /* 0x000ee20000000800 */
[----:B-1----:R-:W-:-:S03]  /*1610*/  FFMA R8, R15, R8, R12 ;  /* 0x000000080f087223 */ /* 0x002fc6000000000c */
[----:B------:R-:W1:Y:S01]  /*1620*/  LDS R12, [R25+0x2d8] ;  /* 0x0002d800190c7984 */ /* 0x000e620000000800 */
[----:B--2---:R-:W-:-:S03]  /*1630*/  FFMA R5, R5, R6, R8 ;  /* 0x0000000605057223 */ /* 0x004fc60000000008 */
[----:B------:R-:W2:Y:S04]  /*1640*/  LDS R15, [R25+0x2fc] ;  /* 0x0002fc00190f7984 */ /* 0x000ea80000000800 */
[----:B------:R-:W4:Y:S01]  /*1650*/  LDS R8, [R25+0x320] ;  /* 0x0003200019087984 */ /* 0x000f220000000800 */
[----:B0-----:R-:W-:-:S04]  /*1660*/  FFMA R4, R4, R13, R5 ;  /* 0x0000000d04047223 */ /* 0x001fc80000000005 */
[----:B---3--:R-:W-:Y:S02]  /*1670*/  FFMA R7, R7, R16, R4 ;  /* 0x0000001007077223 */ /* 0x008fe40000000004 */
[----:B------:R-:W-:Y:S02]  /*1680*/  LDS R16, [R25+0x384] ;  /* 0x0003840019107984 */ /* 0x000fe40000000800 */
[----:B-1----:R-:W-:Y:S02]  /*1690*/  FFMA R12, R12, R19, R7 ;  /* 0x000000130c0c7223 */ /* 0x002fe40000000007 */
[----:B------:R-:W0:Y:S02]  /*16a0*/  LDS.128 R4, [R31+UR7+0xe0] ;  /* 0x0000e0071f047984 */ /* 0x000e240008000c00 */
[----:B--2---:R-:W-:Y:S02]  /*16b0*/  FFMA R15, R15, R22, R12 ;  /* 0x000000160f0f7223 */ /* 0x004fe4000000000c */
[----:B------:R-:W-:Y:S02]  /*16c0*/  LDS.128 R20, [R31+UR7+0x110] ;  /* 0x000110071f147984 */ /* 0x000fe40008000c00 */
[----:B----4-:R-:W-:-:S02]  /*16d0*/  FFMA R8, R8, R9, R15 ;  /* 0x0000000908087223 */ /* 0x010fc4000000000f */
[----:B------:R-:W-:Y:S02]  /*16e0*/  LDS R9, [R25+0x3a8] ;  /* 0x0003a80019097984 */ /* 0x000fe40000000800 */
[----:B------:R-:W-:Y:S02]  /*16f0*/  FFMA R17, R17, R10, R8 ;  /* 0x0000000a11117223 */ /* 0x000fe40000000008 */
[----:B------:R-:W1:Y:S04]  /*1700*/  LDS.128 R12, [R31+UR7+0xf0] ;  /* 0x0000f0071f0c7984 */ /* 0x000e680008000c00 */
[----:B------:R-:W2:Y:S01]  /*1710*/  LDS R8, [R25+0x3f0] ;  /* 0x0003f00019087984 */ /* 0x000ea20000000800 */
[----:B0-----:R-:W-:-:S03]  /*1720*/  FFMA R16, R16, R5, R17 ;  /* 0x0000000510107223 */ /* 0x001fc60000000011 */
[----:B------:R-:W-:Y:S01]  /*1730*/  LDS R5, [R25+0x414] ;  /* 0x0004140019057984 */ /* 0x000fe20000000800 */
[----:B-1----:R-:W-:-:S03]  /*1740*/  FFMA R9, R9, R12, R16 ;  /* 0x0000000c09097223 */ /* 0x002fc60000000010 */
[----:B------:R-:W0:Y:S01]  /*1750*/  LDS.128 R16, [R31+UR7+0x100] ;  /* 0x000100071f107984 */ /* 0x000e220008000c00 */
[----:B--2---:R-:W-:-:S03]  /*1760*/  FFMA R10, R8, R15, R9 ;  /* 0x0000000f080a7223 */ /* 0x004fc60000000009 */
[----:B------:R-:W1:Y:S04]  /*1770*/  LDS R8, [R25+0x438] ;  /* 0x0004380019087984 */ /* 0x000e680000000800 */
[----:B------:R-:W-:Y:S04]  /*1780*/  LDS R9, [R25+0x368] ;  /* 0x0003680019097984 */ /* 0x000fe80000000800 */
[----:B------:R-:W-:Y:S01]  /*1790*/  LDS R12, [R25+0x440] ;  /* 0x00044000190c7984 */ /* 0x000fe20000000800 */
[----:B0-----:R-:W-:-:S04]  /*17a0*/  FFMA R5, R5, R18, R10 ;  /* 0x0000001205057223 */ /* 0x001fc8000000000a */
[----:B-1----:R-:W-:Y:S02]  /*17b0*/  FFMA R8, R8, R21, R5 ;  /* 0x0000001508087223 */ /* 0x002fe40000000005 */
[----:B------:R-:W0:Y:S02]  /*17c0*/  LDS R5, [R25+0x364] ;  /* 0x0003640019057984 */ /* 0x000e240000000800 */
[----:B0-----:R-:W-:Y:S02]  /*17d0*/  FFMA R10, R5, R11, R8 ;  /* 0x0000000b050a7223 */ /* 0x001fe40000000008 */
[----:B------:R-:W0:Y:S04]  /*17e0*/  LDS R5, [R25+0x388] ;  /* 0x0003880019057984 */ /* 0x000e280000000800 */
[----:B------:R-:W1:Y:S04]  /*17f0*/  LDS R8, [R25+0x3ac] ;  /* 0x0003ac0019087984 */ /* 0x000e680000000800 */
[----:B------:R-:W2:Y:S01]  /*1800*/  LDS R11, [R25+0x3f4] ;  /* 0x0003f400190b7984 */ /* 0x000ea20000000800 */
[----:B0-----:R-:W-:-:S03]  /*1810*/  FFMA R5, R5, R6, R10 ;  /* 0x0000000605057223 */ /* 0x001fc6000000000a */
[----:B------:R-:W0:Y:S01]  /*1820*/  LDS R6, [R25+0x418] ;  /* 0x0004180019067984 */ /* 0x000e220000000800 */
[----:B-1----:R-:W-:-:S03]  /*1830*/  FFMA R8, R8, R13, R5 ;  /* 0x0000000d08087223 */ /* 0x002fc60000000005 */
[----:B------:R-:W1:Y:S01]  /*1840*/  LDS R5, [R25+0x43c] ;  /* 0x00043c0019057984 */ /* 0x000e620000000800 */
[----:B--2---:R-:W-:-:S03]  /*1850*/  FFMA R13, R11, R16, R8 ;  /* 0x000000100b0d7223 */ /* 0x004fc60000000008 */
[----:B------:R-:W2:Y:S04]  /*1860*/  LDS R8, [R25+0x38c] ;  /* 0x00038c0019087984 */ /* 0x000ea80000000800 */
[----:B------:R-:W3:Y:S01]  /*1870*/  LDS R11, [R25+0x3b0] ;  /* 0x0003b000190b7984 */ /* 0x000ee20000000800 */
[----:B0-----:R-:W-:-:S03]  /*1880*/  FFMA R10, R6, R19, R13 ;  /* 0x00000013060a7223 */ /* 0x001fc6000000000d */
[----:B------:R-:W0:Y:S01]  /*1890*/  LDS R6, [R25+0x3f8] ;  /* 0x0003f80019067984 */ /* 0x000e220000000800 */
[----:B-1----:R-:W-:-:S03]  /*18a0*/  FFMA R10, R5, R22, R10 ;  /* 0x00000016050a7223 */ /* 0x002fc6000000000a */
[----:B------:R-:W1:Y:S01]  /*18b0*/  LDS R13, [R25+0x41c] ;  /* 0x00041c00190d7984 */ /* 0x000e620000000800 */
[----:B------:R-:W-:-:S04]  /*18c0*/  FFMA R9, R9, R4, R10 ;  /* 0x0000000409097223 */ /* 0x000fc8000000000a */
[----:B--2---:R-:W-:-:S04]  /*18d0*/  FFMA R8, R8, R7, R9 ;  /* 0x0000000708087223 */ /* 0x004fc80000000009 */
[----:B---3--:R-:W-:-:S04]  /*18e0*/  FFMA R11, R11, R14, R8 ;  /* 0x0000000e0b0b7223 */ /* 0x008fc80000000008 */
[----:B0-----:R-:W-:-:S04]  /*18f0*/  FFMA R6, R6, R17, R11 ;  /* 0x0000001106067223 */ /* 0x001fc8000000000b */
[----:B-1----:R-:W-:-:S04]  /*1900*/  FFMA R13, R13, R20, R6 ;  /* 0x000000140d0d7223 */ /* 0x002fc80000000006 */
[----:B------:R-:W-:Y:S01]  /*1910*/  FFMA R23, R12, R23, R13 ;  /* 0x000000170c177223 */ /* 0x000fe2000000000d */
[----:B------:R-:W-:Y:S06]  /*1920*/  BRA.U UP0, `(.L_x_40) ;  /* 0xfffffff1006c7547 */ /* 0x000fec000b83ffff */
[----:B------:R-:W0:Y:S01]  /*1930*/  S2R R2, SR_TID.Z ;  /* 0x0000000000027919 */ /* 0x000e220000002300 */
[----:B------:R-:W1:Y:S01]  /*1940*/  S2R R6, SR_TID.X ;  /* 0x0000000000067919 */ /* 0x000e620000002100 */
[----:B------:R-:W2:Y:S01]  /*1950*/  S2R R4, SR_TID.Y ;  /* 0x0000000000047919 */ /* 0x000ea20000002200 */
[----:B0-----:R-:W-:Y:S02]  /*1960*/  IMAD R5, R2, 0xc4, RZ ;  /* 0x000000c402057824 */ /* 0x001fe400078e02ff */
[----:B------:R-:W0:Y:S02]  /*1970*/  LDC.64 R2, c[0x0][0x390] ;  /* 0x0000e400ff027b82 */ /* 0x000e240000000a00 */
[----:B-1----:R-:W-:-:S04]  /*1980*/  IMAD.IADD R5, R5, 0x1, R6 ;  /* 0x0000000105057824 */ /* 0x002fc800078e0206 */
[----:B------:R-:W-:-:S04]  /*1990*/  IMAD R5, R0, 0x620, R5 ;  /* 0x0000062000057824 */ /* 0x000fc800078e0205 */
[----:B------:R-:W-:-:S04]  /*19a0*/  IMAD R5, R24, 0x1c, R5 ;  /* 0x0000001c18057824 */ /* 0x000fc800078e0205 */
[----:B--2---:R-:W-:-:S05]  /*19b0*/  IMAD R5, R4, 0xe, R5 ;  /* 0x0000000e04057824 */ /* 0x004fca00078e0205 */
[----:B------:R-:W-:-:S05]  /*19c0*/  IADD3 R5, PT, PT, R5, UR5, RZ ;  /* 0x0000000505057c10 */ /* 0x000fca000fffe0ff */
[----:B0-----:R-:W-:-:S05]  /*19d0*/  IMAD.WIDE.U32 R2, R5, 0x4, R2 ;  /* 0x0000000405027825 */ /* 0x001fca00078e0002 */
[----:B------:R-:W-:Y:S01]  /*19e0*/  STG.E desc[UR8][R2.64], R23 ;  /* 0x0000001702007986 */ /* 0x000fe2000c101908 */
[----:B------:R-:W-:Y:S05]  /*19f0*/  EXIT ;  /* 0x000000000000794d */ /* 0x000fea0003800000 */
.L_x_41:
        /* <DEDUP_REMOVED lines=16> */
.L_x_43:


//--------------------- .nv.shared._Z6conv2dPfPKfS_ --------------------------
	.section	.nv.shared._Z6conv2dPfPKfS_,"aw",@nobits
	.sectionflags	@""
	.align	16
	.zero		1024


//--------------------- .nv.shared.reserved.0     --------------------------
	.section	.nv.shared.reserved.0,"aw",@nobits
	.weak		__nv_reservedSMEM_offset_0_alias
	.size		__nv_reservedSMEM_offset_0_alias, 0, 64
	.other		__nv_reservedSMEM_offset_0_alias,@"STO_CUDA_RESERVED_SHARED STV_DEFAULT"
__nv_reservedSMEM_offset_0_alias:
	.zero		0
	.zero		64


//--------------------- .nv.shared.default_function_kernel0 --------------------------
	.section	.nv.shared.default_function_kernel0,"aw",@nobits
	.sectionflags	@""
	.align	16
.nv.shared.default_function_kernel0:
	.zero		4480


//--------------------- .nv.constant0._Z6conv2dPfPKfS_ --------------------------
	.section	.nv.constant0._Z6conv2dPfPKfS_,"a",@progbits
	.sectionflags	@""
	.align	4
.nv.constant0._Z6conv2dPfPKfS_:
	.zero		920


//--------------------- .nv.constant0.default_function_kernel0 --------------------------
	.section	.nv.constant0.default_function_kernel0,"a",@progbits
	.sectionflags	@""
	.align	4
.nv.constant0.default_function_kernel0:
	.zero		920


//--------------------- SYMBOLS --------------------------

	.type		.nv.reservedSmem.offset0,@object
	.size		.nv.reservedSmem.offset0,0x4
	.type		.nv.reservedSmem.cap,@object
	.size		.nv.reservedSmem.cap,0x4
